//
// Generated by NVIDIA NVVM Compiler
//
// Compiler Build ID: CL-36424714
// Cuda compilation tools, release 13.0, V13.0.88
// Based on NVVM 20.0.0
//

.version 9.0
.target sm_100
.address_size 64

	// .globl	_Z8printMatPfii
.extern .func  (.param .b32 func_retval0) vprintf
(
	.param .b64 vprintf_param_0,
	.param .b64 vprintf_param_1
)
;
// _ZZ13transposeCudaPfS_iiE4tile has been demoted
// _ZZ18matrixMultiplyCudaPfS_S_iiiE16shared_mat1_tile has been demoted
// _ZZ18matrixMultiplyCudaPfS_S_iiiE16shared_mat2_tile has been demoted
.global .align 1 .b8 $str[14] = {112, 114, 105, 110, 116, 105, 110, 103, 32, 109, 97, 116, 10};
.global .align 1 .b8 $str$1[4] = {37, 102, 32};
.global .align 1 .b8 $str$2[2] = {10};

.visible .entry _Z8printMatPfii(
	.param .u64 .ptr .align 1 _Z8printMatPfii_param_0,
	.param .u32 _Z8printMatPfii_param_1,
	.param .u32 _Z8printMatPfii_param_2
)
{
	.local .align 8 .b8 	__local_depot0[8];
	.reg .b64 	%SP;
	.reg .b64 	%SPL;
	.reg .pred 	%p<17>;
	.reg .b32 	%r<119>;
	.reg .b32 	%f<32>;
	.reg .b64 	%rd<61>;
	.reg .b64 	%fd<32>;

	mov.u64 	%SPL, __local_depot0;
	cvta.local.u64 	%SP, %SPL;
	ld.param.u64 	%rd7, [_Z8printMatPfii_param_0];
	ld.param.u32 	%r22, [_Z8printMatPfii_param_1];
	ld.param.u32 	%r23, [_Z8printMatPfii_param_2];
	cvta.to.global.u64 	%rd1, %rd7;
	mov.u64 	%rd8, $str;
	cvta.global.u64 	%rd9, %rd8;
	{ // callseq 0, 0
	.param .b64 param0;
	st.param.b64 	[param0], %rd9;
	.param .b64 param1;
	st.param.b64 	[param1], 0;
	.param .b32 retval0;
	call.uni (retval0), 
	vprintf, 
	(
	param0, 
	param1
	);
	ld.param.b32 	%r24, [retval0];
	} // callseq 0
	setp.lt.s32 	%p1, %r22, 1;
	@%p1 bra 	$L__BB0_23;
	setp.lt.s32 	%p2, %r23, 1;
	@%p2 bra 	$L__BB0_17;
	and.b32  	%r1, %r23, 15;
	and.b32  	%r2, %r23, 7;
	and.b32  	%r3, %r23, 3;
	mov.b32 	%r112, 0;
	mov.u64 	%rd56, $str$2;
	add.u64 	%rd20, %SP, 0;
	mov.u64 	%rd43, $str$1;
$L__BB0_3:
	setp.lt.u32 	%p7, %r23, 16;
	mul.lo.s32 	%r5, %r112, %r23;
	mov.b32 	%r115, 0;
	@%p7 bra 	$L__BB0_6;
	and.b32  	%r40, %r23, 2147483632;
	neg.s32 	%r113, %r40;
	mul.wide.u32 	%rd14, %r5, 4;
	add.s64 	%rd15, %rd1, %rd14;
	add.s64 	%rd60, %rd15, 32;
$L__BB0_5:
	.pragma "nounroll";
	and.b32  	%r115, %r23, 2147483632;
	ld.global.f32 	%f1, [%rd60+-32];
	cvt.f64.f32 	%fd1, %f1;
	add.u64 	%rd16, %SP, 0;
	add.u64 	%rd17, %SPL, 0;
	st.local.f64 	[%rd17], %fd1;
	mov.u64 	%rd18, $str$1;
	cvta.global.u64 	%rd19, %rd18;
	{ // callseq 6, 0
	.param .b64 param0;
	st.param.b64 	[param0], %rd19;
	.param .b64 param1;
	st.param.b64 	[param1], %rd16;
	.param .b32 retval0;
	call.uni (retval0), 
	vprintf, 
	(
	param0, 
	param1
	);
	ld.param.b32 	%r41, [retval0];
	} // callseq 6
	ld.global.f32 	%f2, [%rd60+-28];
	cvt.f64.f32 	%fd2, %f2;
	st.local.f64 	[%rd17], %fd2;
	{ // callseq 7, 0
	.param .b64 param0;
	st.param.b64 	[param0], %rd19;
	.param .b64 param1;
	st.param.b64 	[param1], %rd16;
	.param .b32 retval0;
	call.uni (retval0), 
	vprintf, 
	(
	param0, 
	param1
	);
	ld.param.b32 	%r43, [retval0];
	} // callseq 7
	ld.global.f32 	%f3, [%rd60+-24];
	cvt.f64.f32 	%fd3, %f3;
	st.local.f64 	[%rd17], %fd3;
	{ // callseq 8, 0
	.param .b64 param0;
	st.param.b64 	[param0], %rd19;
	.param .b64 param1;
	st.param.b64 	[param1], %rd16;
	.param .b32 retval0;
	call.uni (retval0), 
	vprintf, 
	(
	param0, 
	param1
	);
	ld.param.b32 	%r45, [retval0];
	} // callseq 8
	ld.global.f32 	%f4, [%rd60+-20];
	cvt.f64.f32 	%fd4, %f4;
	st.local.f64 	[%rd17], %fd4;
	{ // callseq 9, 0
	.param .b64 param0;
	st.param.b64 	[param0], %rd19;
	.param .b64 param1;
	st.param.b64 	[param1], %rd16;
	.param .b32 retval0;
	call.uni (retval0), 
	vprintf, 
	(
	param0, 
	param1
	);
	ld.param.b32 	%r47, [retval0];
	} // callseq 9
	ld.global.f32 	%f5, [%rd60+-16];
	cvt.f64.f32 	%fd5, %f5;
	st.local.f64 	[%rd17], %fd5;
	{ // callseq 10, 0
	.param .b64 param0;
	st.param.b64 	[param0], %rd19;
	.param .b64 param1;
	st.param.b64 	[param1], %rd16;
	.param .b32 retval0;
	call.uni (retval0), 
	vprintf, 
	(
	param0, 
	param1
	);
	ld.param.b32 	%r49, [retval0];
	} // callseq 10
	ld.global.f32 	%f6, [%rd60+-12];
	cvt.f64.f32 	%fd6, %f6;
	st.local.f64 	[%rd17], %fd6;
	{ // callseq 11, 0
	.param .b64 param0;
	st.param.b64 	[param0], %rd19;
	.param .b64 param1;
	st.param.b64 	[param1], %rd16;
	.param .b32 retval0;
	call.uni (retval0), 
	vprintf, 
	(
	param0, 
	param1
	);
	ld.param.b32 	%r51, [retval0];
	} // callseq 11
	ld.global.f32 	%f7, [%rd60+-8];
	cvt.f64.f32 	%fd7, %f7;
	st.local.f64 	[%rd17], %fd7;
	{ // callseq 12, 0
	.param .b64 param0;
	st.param.b64 	[param0], %rd19;
	.param .b64 param1;
	st.param.b64 	[param1], %rd16;
	.param .b32 retval0;
	call.uni (retval0), 
	vprintf, 
	(
	param0, 
	param1
	);
	ld.param.b32 	%r53, [retval0];
	} // callseq 12
	ld.global.f32 	%f8, [%rd60+-4];
	cvt.f64.f32 	%fd8, %f8;
	st.local.f64 	[%rd17], %fd8;
	{ // callseq 13, 0
	.param .b64 param0;
	st.param.b64 	[param0], %rd19;
	.param .b64 param1;
	st.param.b64 	[param1], %rd16;
	.param .b32 retval0;
	call.uni (retval0), 
	vprintf, 
	(
	param0, 
	param1
	);
	ld.param.b32 	%r55, [retval0];
	} // callseq 13
	ld.global.f32 	%f9, [%rd60];
	cvt.f64.f32 	%fd9, %f9;
	st.local.f64 	[%rd17], %fd9;
	{ // callseq 14, 0
	.param .b64 param0;
	st.param.b64 	[param0], %rd19;
	.param .b64 param1;
	st.param.b64 	[param1], %rd16;
	.param .b32 retval0;
	call.uni (retval0), 
	vprintf, 
	(
	param0, 
	param1
	);
	ld.param.b32 	%r57, [retval0];
	} // callseq 14
	ld.global.f32 	%f10, [%rd60+4];
	cvt.f64.f32 	%fd10, %f10;
	st.local.f64 	[%rd17], %fd10;
	{ // callseq 15, 0
	.param .b64 param0;
	st.param.b64 	[param0], %rd19;
	.param .b64 param1;
	st.param.b64 	[param1], %rd16;
	.param .b32 retval0;
	call.uni (retval0), 
	vprintf, 
	(
	param0, 
	param1
	);
	ld.param.b32 	%r59, [retval0];
	} // callseq 15
	ld.global.f32 	%f11, [%rd60+8];
	cvt.f64.f32 	%fd11, %f11;
	st.local.f64 	[%rd17], %fd11;
	{ // callseq 16, 0
	.param .b64 param0;
	st.param.b64 	[param0], %rd19;
	.param .b64 param1;
	st.param.b64 	[param1], %rd16;
	.param .b32 retval0;
	call.uni (retval0), 
	vprintf, 
	(
	param0, 
	param1
	);
	ld.param.b32 	%r61, [retval0];
	} // callseq 16
	ld.global.f32 	%f12, [%rd60+12];
	cvt.f64.f32 	%fd12, %f12;
	st.local.f64 	[%rd17], %fd12;
	{ // callseq 17, 0
	.param .b64 param0;
	st.param.b64 	[param0], %rd19;
	.param .b64 param1;
	st.param.b64 	[param1], %rd16;
	.param .b32 retval0;
	call.uni (retval0), 
	vprintf, 
	(
	param0, 
	param1
	);
	ld.param.b32 	%r63, [retval0];
	} // callseq 17
	ld.global.f32 	%f13, [%rd60+16];
	cvt.f64.f32 	%fd13, %f13;
	st.local.f64 	[%rd17], %fd13;
	{ // callseq 18, 0
	.param .b64 param0;
	st.param.b64 	[param0], %rd19;
	.param .b64 param1;
	st.param.b64 	[param1], %rd16;
	.param .b32 retval0;
	call.uni (retval0), 
	vprintf, 
	(
	param0, 
	param1
	);
	ld.param.b32 	%r65, [retval0];
	} // callseq 18
	ld.global.f32 	%f14, [%rd60+20];
	cvt.f64.f32 	%fd14, %f14;
	st.local.f64 	[%rd17], %fd14;
	{ // callseq 19, 0
	.param .b64 param0;
	st.param.b64 	[param0], %rd19;
	.param .b64 param1;
	st.param.b64 	[param1], %rd16;
	.param .b32 retval0;
	call.uni (retval0), 
	vprintf, 
	(
	param0, 
	param1
	);
	ld.param.b32 	%r67, [retval0];
	} // callseq 19
	ld.global.f32 	%f15, [%rd60+24];
	cvt.f64.f32 	%fd15, %f15;
	st.local.f64 	[%rd17], %fd15;
	{ // callseq 20, 0
	.param .b64 param0;
	st.param.b64 	[param0], %rd19;
	.param .b64 param1;
	st.param.b64 	[param1], %rd16;
	.param .b32 retval0;
	call.uni (retval0), 
	vprintf, 
	(
	param0, 
	param1
	);
	ld.param.b32 	%r69, [retval0];
	} // callseq 20
	ld.global.f32 	%f16, [%rd60+28];
	cvt.f64.f32 	%fd16, %f16;
	st.local.f64 	[%rd17], %fd16;
	{ // callseq 21, 0
	.param .b64 param0;
	st.param.b64 	[param0], %rd19;
	.param .b64 param1;
	st.param.b64 	[param1], %rd16;
	.param .b32 retval0;
	call.uni (retval0), 
	vprintf, 
	(
	param0, 
	param1
	);
	ld.param.b32 	%r71, [retval0];
	} // callseq 21
	add.s32 	%r113, %r113, 16;
	add.s64 	%rd60, %rd60, 64;
	setp.eq.s32 	%p8, %r113, 0;
	@%p8 bra 	$L__BB0_6;
	bra.uni 	$L__BB0_5;
$L__BB0_6:
	setp.eq.s32 	%p9, %r1, 0;
	@%p9 bra 	$L__BB0_16;
	cvta.to.local.u64 	%rd5, %rd20;
	add.s32 	%r73, %r1, -1;
	setp.lt.u32 	%p10, %r73, 7;
	@%p10 bra 	$L__BB0_9;
	add.s32 	%r74, %r115, %r5;
	mul.wide.u32 	%rd21, %r74, 4;
	add.s64 	%rd22, %rd1, %rd21;
	ld.global.f32 	%f17, [%rd22];
	cvt.f64.f32 	%fd17, %f17;
	st.local.f64 	[%rd5], %fd17;
	cvta.global.u64 	%rd24, %rd43;
	{ // callseq 22, 0
	.param .b64 param0;
	st.param.b64 	[param0], %rd24;
	.param .b64 param1;
	st.param.b64 	[param1], %rd20;
	.param .b32 retval0;
	call.uni (retval0), 
	vprintf, 
	(
	param0, 
	param1
	);
	ld.param.b32 	%r75, [retval0];
	} // callseq 22
	cvt.u64.u32 	%rd26, %r5;
	cvt.u64.u32 	%rd27, %r115;
	add.s64 	%rd28, %rd27, %rd26;
	shl.b64 	%rd29, %rd28, 2;
	add.s64 	%rd30, %rd1, %rd29;
	ld.global.f32 	%f18, [%rd30+4];
	cvt.f64.f32 	%fd18, %f18;
	st.local.f64 	[%rd5], %fd18;
	{ // callseq 23, 0
	.param .b64 param0;
	st.param.b64 	[param0], %rd24;
	.param .b64 param1;
	st.param.b64 	[param1], %rd20;
	.param .b32 retval0;
	call.uni (retval0), 
	vprintf, 
	(
	param0, 
	param1
	);
	ld.param.b32 	%r77, [retval0];
	} // callseq 23
	ld.global.f32 	%f19, [%rd30+8];
	cvt.f64.f32 	%fd19, %f19;
	st.local.f64 	[%rd5], %fd19;
	{ // callseq 24, 0
	.param .b64 param0;
	st.param.b64 	[param0], %rd24;
	.param .b64 param1;
	st.param.b64 	[param1], %rd20;
	.param .b32 retval0;
	call.uni (retval0), 
	vprintf, 
	(
	param0, 
	param1
	);
	ld.param.b32 	%r79, [retval0];
	} // callseq 24
	ld.global.f32 	%f20, [%rd30+12];
	cvt.f64.f32 	%fd20, %f20;
	st.local.f64 	[%rd5], %fd20;
	{ // callseq 25, 0
	.param .b64 param0;
	st.param.b64 	[param0], %rd24;
	.param .b64 param1;
	st.param.b64 	[param1], %rd20;
	.param .b32 retval0;
	call.uni (retval0), 
	vprintf, 
	(
	param0, 
	param1
	);
	ld.param.b32 	%r81, [retval0];
	} // callseq 25
	ld.global.f32 	%f21, [%rd30+16];
	cvt.f64.f32 	%fd21, %f21;
	st.local.f64 	[%rd5], %fd21;
	{ // callseq 26, 0
	.param .b64 param0;
	st.param.b64 	[param0], %rd24;
	.param .b64 param1;
	st.param.b64 	[param1], %rd20;
	.param .b32 retval0;
	call.uni (retval0), 
	vprintf, 
	(
	param0, 
	param1
	);
	ld.param.b32 	%r83, [retval0];
	} // callseq 26
	ld.global.f32 	%f22, [%rd30+20];
	cvt.f64.f32 	%fd22, %f22;
	st.local.f64 	[%rd5], %fd22;
	{ // callseq 27, 0
	.param .b64 param0;
	st.param.b64 	[param0], %rd24;
	.param .b64 param1;
	st.param.b64 	[param1], %rd20;
	.param .b32 retval0;
	call.uni (retval0), 
	vprintf, 
	(
	param0, 
	param1
	);
	ld.param.b32 	%r85, [retval0];
	} // callseq 27
	ld.global.f32 	%f23, [%rd30+24];
	cvt.f64.f32 	%fd23, %f23;
	st.local.f64 	[%rd5], %fd23;
	{ // callseq 28, 0
	.param .b64 param0;
	st.param.b64 	[param0], %rd24;
	.param .b64 param1;
	st.param.b64 	[param1], %rd20;
	.param .b32 retval0;
	call.uni (retval0), 
	vprintf, 
	(
	param0, 
	param1
	);
	ld.param.b32 	%r87, [retval0];
	} // callseq 28
	ld.global.f32 	%f24, [%rd30+28];
	cvt.f64.f32 	%fd24, %f24;
	st.local.f64 	[%rd5], %fd24;
	{ // callseq 29, 0
	.param .b64 param0;
	st.param.b64 	[param0], %rd24;
	.param .b64 param1;
	st.param.b64 	[param1], %rd20;
	.param .b32 retval0;
	call.uni (retval0), 
	vprintf, 
	(
	param0, 
	param1
	);
	ld.param.b32 	%r89, [retval0];
	} // callseq 29
	add.s32 	%r115, %r115, 8;
$L__BB0_9:
	setp.eq.s32 	%p11, %r2, 0;
	@%p11 bra 	$L__BB0_16;
	add.s32 	%r91, %r2, -1;
	setp.lt.u32 	%p12, %r91, 3;
	@%p12 bra 	$L__BB0_12;
	add.s32 	%r92, %r115, %r5;
	mul.wide.u32 	%rd31, %r92, 4;
	add.s64 	%rd32, %rd1, %rd31;
	ld.global.f32 	%f25, [%rd32];
	cvt.f64.f32 	%fd25, %f25;
	st.local.f64 	[%rd5], %fd25;
	cvta.global.u64 	%rd34, %rd43;
	{ // callseq 30, 0
	.param .b64 param0;
	st.param.b64 	[param0], %rd34;
	.param .b64 param1;
	st.param.b64 	[param1], %rd20;
	.param .b32 retval0;
	call.uni (retval0), 
	vprintf, 
	(
	param0, 
	param1
	);
	ld.param.b32 	%r93, [retval0];
	} // callseq 30
	cvt.u64.u32 	%rd36, %r5;
	cvt.u64.u32 	%rd37, %r115;
	add.s64 	%rd38, %rd37, %rd36;
	shl.b64 	%rd39, %rd38, 2;
	add.s64 	%rd40, %rd1, %rd39;
	ld.global.f32 	%f26, [%rd40+4];
	cvt.f64.f32 	%fd26, %f26;
	st.local.f64 	[%rd5], %fd26;
	{ // callseq 31, 0
	.param .b64 param0;
	st.param.b64 	[param0], %rd34;
	.param .b64 param1;
	st.param.b64 	[param1], %rd20;
	.param .b32 retval0;
	call.uni (retval0), 
	vprintf, 
	(
	param0, 
	param1
	);
	ld.param.b32 	%r95, [retval0];
	} // callseq 31
	ld.global.f32 	%f27, [%rd40+8];
	cvt.f64.f32 	%fd27, %f27;
	st.local.f64 	[%rd5], %fd27;
	{ // callseq 32, 0
	.param .b64 param0;
	st.param.b64 	[param0], %rd34;
	.param .b64 param1;
	st.param.b64 	[param1], %rd20;
	.param .b32 retval0;
	call.uni (retval0), 
	vprintf, 
	(
	param0, 
	param1
	);
	ld.param.b32 	%r97, [retval0];
	} // callseq 32
	ld.global.f32 	%f28, [%rd40+12];
	cvt.f64.f32 	%fd28, %f28;
	st.local.f64 	[%rd5], %fd28;
	{ // callseq 33, 0
	.param .b64 param0;
	st.param.b64 	[param0], %rd34;
	.param .b64 param1;
	st.param.b64 	[param1], %rd20;
	.param .b32 retval0;
	call.uni (retval0), 
	vprintf, 
	(
	param0, 
	param1
	);
	ld.param.b32 	%r99, [retval0];
	} // callseq 33
	add.s32 	%r115, %r115, 4;
$L__BB0_12:
	setp.eq.s32 	%p13, %r3, 0;
	@%p13 bra 	$L__BB0_16;
	setp.eq.s32 	%p14, %r3, 1;
	add.s32 	%r101, %r115, %r5;
	mul.wide.u32 	%rd41, %r101, 4;
	add.s64 	%rd42, %rd1, %rd41;
	ld.global.f32 	%f29, [%rd42];
	cvt.f64.f32 	%fd29, %f29;
	st.local.f64 	[%rd5], %fd29;
	cvta.global.u64 	%rd44, %rd43;
	{ // callseq 34, 0
	.param .b64 param0;
	st.param.b64 	[param0], %rd44;
	.param .b64 param1;
	st.param.b64 	[param1], %rd20;
	.param .b32 retval0;
	call.uni (retval0), 
	vprintf, 
	(
	param0, 
	param1
	);
	ld.param.b32 	%r102, [retval0];
	} // callseq 34
	@%p14 bra 	$L__BB0_16;
	setp.eq.s32 	%p15, %r3, 2;
	cvt.u64.u32 	%rd46, %r5;
	cvt.u64.u32 	%rd47, %r115;
	add.s64 	%rd48, %rd47, %rd46;
	shl.b64 	%rd49, %rd48, 2;
	add.s64 	%rd6, %rd1, %rd49;
	ld.global.f32 	%f30, [%rd6+4];
	cvt.f64.f32 	%fd30, %f30;
	st.local.f64 	[%rd5], %fd30;
	cvta.global.u64 	%rd51, %rd43;
	{ // callseq 35, 0
	.param .b64 param0;
	st.param.b64 	[param0], %rd51;
	.param .b64 param1;
	st.param.b64 	[param1], %rd20;
	.param .b32 retval0;
	call.uni (retval0), 
	vprintf, 
	(
	param0, 
	param1
	);
	ld.param.b32 	%r104, [retval0];
	} // callseq 35
	@%p15 bra 	$L__BB0_16;
	ld.global.f32 	%f31, [%rd6+8];
	cvt.f64.f32 	%fd31, %f31;
	st.local.f64 	[%rd5], %fd31;
	cvta.global.u64 	%rd54, %rd43;
	{ // callseq 36, 0
	.param .b64 param0;
	st.param.b64 	[param0], %rd54;
	.param .b64 param1;
	st.param.b64 	[param1], %rd20;
	.param .b32 retval0;
	call.uni (retval0), 
	vprintf, 
	(
	param0, 
	param1
	);
	ld.param.b32 	%r106, [retval0];
	} // callseq 36
$L__BB0_16:
	cvta.global.u64 	%rd57, %rd56;
	{ // callseq 37, 0
	.param .b64 param0;
	st.param.b64 	[param0], %rd57;
	.param .b64 param1;
	st.param.b64 	[param1], 0;
	.param .b32 retval0;
	call.uni (retval0), 
	vprintf, 
	(
	param0, 
	param1
	);
	ld.param.b32 	%r108, [retval0];
	} // callseq 37
	add.s32 	%r112, %r112, 1;
	setp.eq.s32 	%p16, %r112, %r22;
	@%p16 bra 	$L__BB0_23;
	bra.uni 	$L__BB0_3;
$L__BB0_17:
	and.b32  	%r16, %r22, 3;
	setp.lt.u32 	%p3, %r22, 4;
	@%p3 bra 	$L__BB0_20;
	and.b32  	%r17, %r22, 2147483644;
	mov.b32 	%r117, 0;
	mov.u64 	%rd10, $str$2;
$L__BB0_19:
	cvta.global.u64 	%rd11, %rd10;
	{ // callseq 1, 0
	.param .b64 param0;
	st.param.b64 	[param0], %rd11;
	.param .b64 param1;
	st.param.b64 	[param1], 0;
	.param .b32 retval0;
	call.uni (retval0), 
	vprintf, 
	(
	param0, 
	param1
	);
	ld.param.b32 	%r27, [retval0];
	} // callseq 1
	{ // callseq 2, 0
	.param .b64 param0;
	st.param.b64 	[param0], %rd11;
	.param .b64 param1;
	st.param.b64 	[param1], 0;
	.param .b32 retval0;
	call.uni (retval0), 
	vprintf, 
	(
	param0, 
	param1
	);
	ld.param.b32 	%r29, [retval0];
	} // callseq 2
	{ // callseq 3, 0
	.param .b64 param0;
	st.param.b64 	[param0], %rd11;
	.param .b64 param1;
	st.param.b64 	[param1], 0;
	.param .b32 retval0;
	call.uni (retval0), 
	vprintf, 
	(
	param0, 
	param1
	);
	ld.param.b32 	%r31, [retval0];
	} // callseq 3
	{ // callseq 4, 0
	.param .b64 param0;
	st.param.b64 	[param0], %rd11;
	.param .b64 param1;
	st.param.b64 	[param1], 0;
	.param .b32 retval0;
	call.uni (retval0), 
	vprintf, 
	(
	param0, 
	param1
	);
	ld.param.b32 	%r33, [retval0];
	} // callseq 4
	add.s32 	%r117, %r117, 4;
	setp.ne.s32 	%p4, %r117, %r17;
	@%p4 bra 	$L__BB0_19;
$L__BB0_20:
	setp.eq.s32 	%p5, %r16, 0;
	@%p5 bra 	$L__BB0_23;
	mov.b32 	%r118, 0;
	mov.u64 	%rd12, $str$2;
$L__BB0_22:
	.pragma "nounroll";
	cvta.global.u64 	%rd13, %rd12;
	{ // callseq 5, 0
	.param .b64 param0;
	st.param.b64 	[param0], %rd13;
	.param .b64 param1;
	st.param.b64 	[param1], 0;
	.param .b32 retval0;
	call.uni (retval0), 
	vprintf, 
	(
	param0, 
	param1
	);
	ld.param.b32 	%r36, [retval0];
	} // callseq 5
	add.s32 	%r118, %r118, 1;
	setp.ne.s32 	%p6, %r118, %r16;
	@%p6 bra 	$L__BB0_22;
$L__BB0_23:
	mov.u64 	%rd58, $str$2;
	cvta.global.u64 	%rd59, %rd58;
	{ // callseq 38, 0
	.param .b64 param0;
	st.param.b64 	[param0], %rd59;
	.param .b64 param1;
	st.param.b64 	[param1], 0;
	.param .b32 retval0;
	call.uni (retval0), 
	vprintf, 
	(
	param0, 
	param1
	);
	ld.param.b32 	%r110, [retval0];
	} // callseq 38
	ret;

}
	// .globl	_Z11initMatCudaPffi
.visible .entry _Z11initMatCudaPffi(
	.param .u64 .ptr .align 1 _Z11initMatCudaPffi_param_0,
	.param .f32 _Z11initMatCudaPffi_param_1,
	.param .u32 _Z11initMatCudaPffi_param_2
)
{
	.reg .pred 	%p<2>;
	.reg .b32 	%r<18>;
	.reg .b32 	%f<2>;
	.reg .b64 	%rd<5>;

	ld.param.u64 	%rd1, [_Z11initMatCudaPffi_param_0];
	ld.param.f32 	%f1, [_Z11initMatCudaPffi_param_1];
	ld.param.u32 	%r2, [_Z11initMatCudaPffi_param_2];
	mov.u32 	%r3, %ctaid.z;
	mov.u32 	%r4, %nctaid.x;
	mov.u32 	%r5, %nctaid.y;
	mov.u32 	%r6, %ctaid.y;
	mov.u32 	%r7, %ctaid.x;
	mad.lo.s32 	%r8, %r3, %r5, %r6;
	mad.lo.s32 	%r9, %r8, %r4, %r7;
	mov.u32 	%r10, %tid.z;
	mov.u32 	%r11, %ntid.x;
	mov.u32 	%r12, %ntid.y;
	mov.u32 	%r13, %tid.y;
	mov.u32 	%r14, %tid.x;
	mov.u32 	%r15, %ntid.z;
	mad.lo.s32 	%r16, %r9, %r15, %r10;
	mad.lo.s32 	%r17, %r16, %r12, %r13;
	mad.lo.s32 	%r1, %r17, %r11, %r14;
	setp.ge.s32 	%p1, %r1, %r2;
	@%p1 bra 	$L__BB1_2;
	cvta.to.global.u64 	%rd2, %rd1;
	mul.wide.s32 	%rd3, %r1, 4;
	add.s64 	%rd4, %rd2, %rd3;
	st.global.f32 	[%rd4], %f1;
$L__BB1_2:
	ret;

}
	// .globl	_Z14copyMatrixCudaPfS_ii
.visible .entry _Z14copyMatrixCudaPfS_ii(
	.param .u64 .ptr .align 1 _Z14copyMatrixCudaPfS_ii_param_0,
	.param .u64 .ptr .align 1 _Z14copyMatrixCudaPfS_ii_param_1,
	.param .u32 _Z14copyMatrixCudaPfS_ii_param_2,
	.param .u32 _Z14copyMatrixCudaPfS_ii_param_3
)
{
	.reg .pred 	%p<2>;
	.reg .b32 	%r<20>;
	.reg .b32 	%f<2>;
	.reg .b64 	%rd<8>;

	ld.param.u64 	%rd1, [_Z14copyMatrixCudaPfS_ii_param_0];
	ld.param.u64 	%rd2, [_Z14copyMatrixCudaPfS_ii_param_1];
	ld.param.u32 	%r2, [_Z14copyMatrixCudaPfS_ii_param_2];
	ld.param.u32 	%r3, [_Z14copyMatrixCudaPfS_ii_param_3];
	mov.u32 	%r4, %ctaid.z;
	mov.u32 	%r5, %nctaid.x;
	mov.u32 	%r6, %nctaid.y;
	mov.u32 	%r7, %ctaid.y;
	mov.u32 	%r8, %ctaid.x;
	mad.lo.s32 	%r9, %r4, %r6, %r7;
	mad.lo.s32 	%r10, %r9, %r5, %r8;
	mov.u32 	%r11, %tid.z;
	mov.u32 	%r12, %ntid.x;
	mov.u32 	%r13, %ntid.y;
	mov.u32 	%r14, %tid.y;
	mov.u32 	%r15, %tid.x;
	mov.u32 	%r16, %ntid.z;
	mad.lo.s32 	%r17, %r10, %r16, %r11;
	mad.lo.s32 	%r18, %r17, %r13, %r14;
	mad.lo.s32 	%r1, %r18, %r12, %r15;
	mul.lo.s32 	%r19, %r3, %r2;
	setp.ge.s32 	%p1, %r1, %r19;
	@%p1 bra 	$L__BB2_2;
	cvta.to.global.u64 	%rd3, %rd2;
	cvta.to.global.u64 	%rd4, %rd1;
	mul.wide.s32 	%rd5, %r1, 4;
	add.s64 	%rd6, %rd3, %rd5;
	ld.global.f32 	%f1, [%rd6];
	add.s64 	%rd7, %rd4, %rd5;
	st.global.f32 	[%rd7], %f1;
$L__BB2_2:
	ret;

}
	// .globl	_Z13transposeCudaPfS_ii
.visible .entry _Z13transposeCudaPfS_ii(
	.param .u64 .ptr .align 1 _Z13transposeCudaPfS_ii_param_0,
	.param .u64 .ptr .align 1 _Z13transposeCudaPfS_ii_param_1,
	.param .u32 _Z13transposeCudaPfS_ii_param_2,
	.param .u32 _Z13transposeCudaPfS_ii_param_3
)
{
	.reg .pred 	%p<7>;
	.reg .b32 	%r<26>;
	.reg .b32 	%f<3>;
	.reg .b64 	%rd<9>;
	// demoted variable
	.shared .align 4 .b8 _ZZ13transposeCudaPfS_iiE4tile[4224];
	ld.param.u64 	%rd3, [_Z13transposeCudaPfS_ii_param_0];
	ld.param.u64 	%rd4, [_Z13transposeCudaPfS_ii_param_1];
	ld.param.u32 	%r9, [_Z13transposeCudaPfS_ii_param_2];
	ld.param.u32 	%r8, [_Z13transposeCudaPfS_ii_param_3];
	cvta.to.global.u64 	%rd5, %rd4;
	mov.u32 	%r10, %ctaid.x;
	shl.b32 	%r1, %r10, 5;
	mov.u32 	%r2, %tid.x;
	add.s32 	%r11, %r1, %r2;
	mov.u32 	%r12, %ctaid.y;
	shl.b32 	%r3, %r12, 5;
	mov.u32 	%r4, %tid.y;
	add.s32 	%r13, %r3, %r4;
	setp.ge.s32 	%p1, %r11, %r8;
	setp.ge.s32 	%p2, %r13, %r9;
	mad.lo.s32 	%r15, %r8, %r13, %r11;
	mul.wide.s32 	%rd6, %r15, 4;
	add.s64 	%rd1, %rd5, %rd6;
	mov.u32 	%r16, _ZZ13transposeCudaPfS_iiE4tile;
	mad.lo.s32 	%r17, %r2, 132, %r16;
	shl.b32 	%r18, %r4, 2;
	add.s32 	%r5, %r17, %r18;
	or.pred  	%p3, %p1, %p2;
	@%p3 bra 	$L__BB3_2;
	ld.global.f32 	%f1, [%rd1];
	st.shared.f32 	[%r5], %f1;
$L__BB3_2:
	bar.sync 	0;
	add.s32 	%r19, %r3, %r2;
	add.s32 	%r21, %r1, %r4;
	setp.ge.s32 	%p4, %r21, %r8;
	setp.ge.s32 	%p5, %r19, %r9;
	mad.lo.s32 	%r23, %r4, 132, %r16;
	shl.b32 	%r24, %r2, 2;
	add.s32 	%r6, %r23, %r24;
	mad.lo.s32 	%r25, %r9, %r21, %r19;
	cvta.to.global.u64 	%rd7, %rd3;
	mul.wide.s32 	%rd8, %r25, 4;
	add.s64 	%rd2, %rd7, %rd8;
	or.pred  	%p6, %p4, %p5;
	@%p6 bra 	$L__BB3_4;
	ld.shared.f32 	%f2, [%r6];
	st.global.f32 	[%rd2], %f2;
$L__BB3_4:
	ret;

}
	// .globl	_Z18matrixMultiplyCudaPfS_S_iii
.visible .entry _Z18matrixMultiplyCudaPfS_S_iii(
	.param .u64 .ptr .align 1 _Z18matrixMultiplyCudaPfS_S_iii_param_0,
	.param .u64 .ptr .align 1 _Z18matrixMultiplyCudaPfS_S_iii_param_1,
	.param .u64 .ptr .align 1 _Z18matrixMultiplyCudaPfS_S_iii_param_2,
	.param .u32 _Z18matrixMultiplyCudaPfS_S_iii_param_3,
	.param .u32 _Z18matrixMultiplyCudaPfS_S_iii_param_4,
	.param .u32 _Z18matrixMultiplyCudaPfS_S_iii_param_5
)
{
	.reg .pred 	%p<22>;
	.reg .b32 	%r<60>;
	.reg .b32 	%f<67>;
	.reg .b64 	%rd<13>;
	// demoted variable
	.shared .align 4 .b8 _ZZ18matrixMultiplyCudaPfS_S_iiiE16shared_mat1_tile[4096];
	// demoted variable
	.shared .align 4 .b8 _ZZ18matrixMultiplyCudaPfS_S_iiiE16shared_mat2_tile[4096];
	ld.param.u64 	%rd3, [_Z18matrixMultiplyCudaPfS_S_iii_param_0];
	ld.param.u64 	%rd4, [_Z18matrixMultiplyCudaPfS_S_iii_param_1];
	ld.param.u64 	%rd5, [_Z18matrixMultiplyCudaPfS_S_iii_param_2];
	ld.param.u32 	%r28, [_Z18matrixMultiplyCudaPfS_S_iii_param_3];
	ld.param.u32 	%r26, [_Z18matrixMultiplyCudaPfS_S_iii_param_4];
	ld.param.u32 	%r27, [_Z18matrixMultiplyCudaPfS_S_iii_param_5];
	setp.eq.s32 	%p2, %r28, 1;
	setp.eq.s32 	%p3, %r27, 1;
	or.pred  	%p1, %p2, %p3;
	selp.b32 	%r1, 1, 32, %p1;
	mov.u32 	%r2, %tid.x;
	mov.u32 	%r3, %tid.y;
	mov.u32 	%r29, %ctaid.x;
	mov.u32 	%r30, %ntid.x;
	mad.lo.s32 	%r4, %r29, %r30, %r2;
	mov.u32 	%r31, %ctaid.y;
	mov.u32 	%r32, %ntid.y;
	mad.lo.s32 	%r5, %r31, %r32, %r3;
	setp.ge.s32 	%p4, %r5, %r28;
	setp.ge.s32 	%p5, %r4, %r27;
	or.pred  	%p6, %p4, %p5;
	@%p6 bra 	$L__BB4_31;
	div.s32 	%r6, %r26, %r1;
	setp.lt.s32 	%p7, %r6, 0;
	mov.f32 	%f55, 0f00000000;
	@%p7 bra 	$L__BB4_30;
	selp.b32 	%r7, 0, 5, %p1;
	shl.b32 	%r34, %r3, 7;
	mov.u32 	%r35, _ZZ18matrixMultiplyCudaPfS_S_iiiE16shared_mat1_tile;
	add.s32 	%r8, %r35, %r34;
	shl.b32 	%r36, %r2, 2;
	add.s32 	%r9, %r8, %r36;
	mul.lo.s32 	%r10, %r26, %r5;
	mov.u32 	%r37, _ZZ18matrixMultiplyCudaPfS_S_iiiE16shared_mat2_tile;
	add.s32 	%r12, %r37, %r36;
	add.s32 	%r11, %r12, %r34;
	and.b32  	%r13, %r1, 1;
	and.b32  	%r14, %r1, 32;
	cvta.to.global.u64 	%rd1, %rd4;
	cvta.to.global.u64 	%rd2, %rd5;
	mov.f32 	%f55, 0f00000000;
	mov.b32 	%r57, 0;
$L__BB4_3:
	mov.u32 	%r15, %r57;
	shl.b32 	%r16, %r15, %r7;
	add.s32 	%r17, %r16, %r2;
	setp.ge.s32 	%p8, %r17, %r26;
	mov.f32 	%f52, 0f00000000;
	@%p8 bra 	$L__BB4_5;
	add.s32 	%r38, %r17, %r10;
	mul.wide.s32 	%rd6, %r38, 4;
	add.s64 	%rd7, %rd1, %rd6;
	ld.global.f32 	%f52, [%rd7];
$L__BB4_5:
	st.shared.f32 	[%r9], %f52;
	add.s32 	%r18, %r16, %r3;
	setp.ge.s32 	%p9, %r18, %r26;
	mov.f32 	%f53, 0f00000000;
	@%p9 bra 	$L__BB4_7;
	mad.lo.s32 	%r39, %r18, %r27, %r4;
	mul.wide.s32 	%rd8, %r39, 4;
	add.s64 	%rd9, %rd2, %rd8;
	ld.global.f32 	%f53, [%rd9];
$L__BB4_7:
	st.shared.f32 	[%r11], %f53;
	bar.sync 	0;
	mov.b32 	%r59, 0;
	@%p1 bra 	$L__BB4_26;
	mov.b32 	%r58, 0;
$L__BB4_9:
	.pragma "nounroll";
	add.s32 	%r20, %r58, %r16;
	setp.ge.s32 	%p10, %r20, %r26;
	shl.b32 	%r42, %r58, 2;
	add.s32 	%r21, %r8, %r42;
	shl.b32 	%r43, %r58, 7;
	add.s32 	%r22, %r12, %r43;
	@%p10 bra 	$L__BB4_11;
	ld.shared.f32 	%f33, [%r21];
	ld.shared.f32 	%f34, [%r22];
	fma.rn.f32 	%f55, %f33, %f34, %f55;
$L__BB4_11:
	add.s32 	%r44, %r20, 1;
	setp.ge.s32 	%p11, %r44, %r26;
	@%p11 bra 	$L__BB4_13;
	ld.shared.f32 	%f35, [%r21+4];
	ld.shared.f32 	%f36, [%r22+128];
	fma.rn.f32 	%f55, %f35, %f36, %f55;
$L__BB4_13:
	add.s32 	%r45, %r20, 2;
	setp.ge.s32 	%p12, %r45, %r26;
	@%p12 bra 	$L__BB4_15;
	ld.shared.f32 	%f37, [%r21+8];
	ld.shared.f32 	%f38, [%r22+256];
	fma.rn.f32 	%f55, %f37, %f38, %f55;
$L__BB4_15:
	add.s32 	%r46, %r20, 3;
	setp.ge.s32 	%p13, %r46, %r26;
	@%p13 bra 	$L__BB4_17;
	ld.shared.f32 	%f39, [%r21+12];
	ld.shared.f32 	%f40, [%r22+384];
	fma.rn.f32 	%f55, %f39, %f40, %f55;
$L__BB4_17:
	add.s32 	%r47, %r20, 4;
	setp.ge.s32 	%p14, %r47, %r26;
	@%p14 bra 	$L__BB4_19;
	ld.shared.f32 	%f41, [%r21+16];
	ld.shared.f32 	%f42, [%r22+512];
	fma.rn.f32 	%f55, %f41, %f42, %f55;
$L__BB4_19:
	add.s32 	%r48, %r20, 5;
	setp.ge.s32 	%p15, %r48, %r26;
	@%p15 bra 	$L__BB4_21;
	ld.shared.f32 	%f43, [%r21+20];
	ld.shared.f32 	%f44, [%r22+640];
	fma.rn.f32 	%f55, %f43, %f44, %f55;
$L__BB4_21:
	add.s32 	%r49, %r20, 6;
	setp.ge.s32 	%p16, %r49, %r26;
	@%p16 bra 	$L__BB4_23;
	ld.shared.f32 	%f45, [%r21+24];
	ld.shared.f32 	%f46, [%r22+768];
	fma.rn.f32 	%f55, %f45, %f46, %f55;
$L__BB4_23:
	add.s32 	%r50, %r20, 7;
	setp.ge.s32 	%p17, %r50, %r26;
	@%p17 bra 	$L__BB4_25;
	ld.shared.f32 	%f47, [%r21+28];
	ld.shared.f32 	%f48, [%r22+896];
	fma.rn.f32 	%f55, %f47, %f48, %f55;
$L__BB4_25:
	add.s32 	%r58, %r58, 8;
	setp.ne.s32 	%p18, %r58, %r14;
	mov.u32 	%r59, %r14;
	@%p18 bra 	$L__BB4_9;
$L__BB4_26:
	setp.eq.s32 	%p19, %r13, 0;
	@%p19 bra 	$L__BB4_29;
	add.s32 	%r51, %r59, %r16;
	setp.ge.s32 	%p20, %r51, %r26;
	@%p20 bra 	$L__BB4_29;
	shl.b32 	%r52, %r59, 2;
	add.s32 	%r53, %r8, %r52;
	ld.shared.f32 	%f49, [%r53];
	shl.b32 	%r54, %r59, 7;
	add.s32 	%r55, %r12, %r54;
	ld.shared.f32 	%f50, [%r55];
	fma.rn.f32 	%f55, %f49, %f50, %f55;
$L__BB4_29:
	bar.sync 	0;
	add.s32 	%r57, %r15, 1;
	setp.ne.s32 	%p21, %r15, %r6;
	@%p21 bra 	$L__BB4_3;
$L__BB4_30:
	mad.lo.s32 	%r56, %r27, %r5, %r4;
	cvta.to.global.u64 	%rd10, %rd3;
	mul.wide.s32 	%rd11, %r56, 4;
	add.s64 	%rd12, %rd10, %rd11;
	st.global.f32 	[%rd12], %f55;
$L__BB4_31:
	ret;

}
	// .globl	_Z13matrixAddCudaPfS_fii
.visible .entry _Z13matrixAddCudaPfS_fii(
	.param .u64 .ptr .align 1 _Z13matrixAddCudaPfS_fii_param_0,
	.param .u64 .ptr .align 1 _Z13matrixAddCudaPfS_fii_param_1,
	.param .f32 _Z13matrixAddCudaPfS_fii_param_2,
	.param .u32 _Z13matrixAddCudaPfS_fii_param_3,
	.param .u32 _Z13matrixAddCudaPfS_fii_param_4
)
{
	.reg .pred 	%p<2>;
	.reg .b32 	%r<20>;
	.reg .b32 	%f<5>;
	.reg .b64 	%rd<8>;

	ld.param.u64 	%rd1, [_Z13matrixAddCudaPfS_fii_param_0];
	ld.param.u64 	%rd2, [_Z13matrixAddCudaPfS_fii_param_1];
	ld.param.f32 	%f1, [_Z13matrixAddCudaPfS_fii_param_2];
	ld.param.u32 	%r2, [_Z13matrixAddCudaPfS_fii_param_3];
	ld.param.u32 	%r3, [_Z13matrixAddCudaPfS_fii_param_4];
	mov.u32 	%r4, %ctaid.z;
	mov.u32 	%r5, %nctaid.x;
	mov.u32 	%r6, %nctaid.y;
	mov.u32 	%r7, %ctaid.y;
	mov.u32 	%r8, %ctaid.x;
	mad.lo.s32 	%r9, %r4, %r6, %r7;
	mad.lo.s32 	%r10, %r9, %r5, %r8;
	mov.u32 	%r11, %tid.z;
	mov.u32 	%r12, %ntid.x;
	mov.u32 	%r13, %ntid.y;
	mov.u32 	%r14, %tid.y;
	mov.u32 	%r15, %tid.x;
	mov.u32 	%r16, %ntid.z;
	mad.lo.s32 	%r17, %r10, %r16, %r11;
	mad.lo.s32 	%r18, %r17, %r13, %r14;
	mad.lo.s32 	%r1, %r18, %r12, %r15;
	mul.lo.s32 	%r19, %r3, %r2;
	setp.ge.s32 	%p1, %r1, %r19;
	@%p1 bra 	$L__BB5_2;
	cvta.to.global.u64 	%rd3, %rd2;
	cvta.to.global.u64 	%rd4, %rd1;
	mul.wide.s32 	%rd5, %r1, 4;
	add.s64 	%rd6, %rd3, %rd5;
	ld.global.f32 	%f2, [%rd6];
	add.s64 	%rd7, %rd4, %rd5;
	ld.global.f32 	%f3, [%rd7];
	fma.rn.f32 	%f4, %f1, %f2, %f3;
	st.global.f32 	[%rd7], %f4;
$L__BB5_2:
	ret;

}
	// .globl	_Z16negateMatrixCudaPfii
.visible .entry _Z16negateMatrixCudaPfii(
	.param .u64 .ptr .align 1 _Z16negateMatrixCudaPfii_param_0,
	.param .u32 _Z16negateMatrixCudaPfii_param_1,
	.param .u32 _Z16negateMatrixCudaPfii_param_2
)
{
	.reg .pred 	%p<2>;
	.reg .b32 	%r<20>;
	.reg .b32 	%f<3>;
	.reg .b64 	%rd<5>;

	ld.param.u64 	%rd1, [_Z16negateMatrixCudaPfii_param_0];
	ld.param.u32 	%r2, [_Z16negateMatrixCudaPfii_param_1];
	ld.param.u32 	%r3, [_Z16negateMatrixCudaPfii_param_2];
	mov.u32 	%r4, %ctaid.z;
	mov.u32 	%r5, %nctaid.x;
	mov.u32 	%r6, %nctaid.y;
	mov.u32 	%r7, %ctaid.y;
	mov.u32 	%r8, %ctaid.x;
	mad.lo.s32 	%r9, %r4, %r6, %r7;
	mad.lo.s32 	%r10, %r9, %r5, %r8;
	mov.u32 	%r11, %tid.z;
	mov.u32 	%r12, %ntid.x;
	mov.u32 	%r13, %ntid.y;
	mov.u32 	%r14, %tid.y;
	mov.u32 	%r15, %tid.x;
	mov.u32 	%r16, %ntid.z;
	mad.lo.s32 	%r17, %r10, %r16, %r11;
	mad.lo.s32 	%r18, %r17, %r13, %r14;
	mad.lo.s32 	%r1, %r18, %r12, %r15;
	mul.lo.s32 	%r19, %r3, %r2;
	setp.ge.s32 	%p1, %r1, %r19;
	@%p1 bra 	$L__BB6_2;
	cvta.to.global.u64 	%rd2, %rd1;
	mul.wide.s32 	%rd3, %r1, 4;
	add.s64 	%rd4, %rd2, %rd3;
	ld.global.f32 	%f1, [%rd4];
	neg.f32 	%f2, %f1;
	st.global.f32 	[%rd4], %f2;
$L__BB6_2:
	ret;

}
	// .globl	_Z13matrixPosCudaPfS_ii
.visible .entry _Z13matrixPosCudaPfS_ii(
	.param .u64 .ptr .align 1 _Z13matrixPosCudaPfS_ii_param_0,
	.param .u64 .ptr .align 1 _Z13matrixPosCudaPfS_ii_param_1,
	.param .u32 _Z13matrixPosCudaPfS_ii_param_2,
	.param .u32 _Z13matrixPosCudaPfS_ii_param_3
)
{
	.reg .pred 	%p<2>;
	.reg .b32 	%r<20>;
	.reg .b32 	%f<3>;
	.reg .b64 	%rd<8>;

	ld.param.u64 	%rd1, [_Z13matrixPosCudaPfS_ii_param_0];
	ld.param.u64 	%rd2, [_Z13matrixPosCudaPfS_ii_param_1];
	ld.param.u32 	%r2, [_Z13matrixPosCudaPfS_ii_param_2];
	ld.param.u32 	%r3, [_Z13matrixPosCudaPfS_ii_param_3];
	mov.u32 	%r4, %ctaid.z;
	mov.u32 	%r5, %nctaid.x;
	mov.u32 	%r6, %nctaid.y;
	mov.u32 	%r7, %ctaid.y;
	mov.u32 	%r8, %ctaid.x;
	mad.lo.s32 	%r9, %r4, %r6, %r7;
	mad.lo.s32 	%r10, %r9, %r5, %r8;
	mov.u32 	%r11, %tid.z;
	mov.u32 	%r12, %ntid.x;
	mov.u32 	%r13, %ntid.y;
	mov.u32 	%r14, %tid.y;
	mov.u32 	%r15, %tid.x;
	mov.u32 	%r16, %ntid.z;
	mad.lo.s32 	%r17, %r10, %r16, %r11;
	mad.lo.s32 	%r18, %r17, %r13, %r14;
	mad.lo.s32 	%r1, %r18, %r12, %r15;
	mul.lo.s32 	%r19, %r3, %r2;
	setp.ge.s32 	%p1, %r1, %r19;
	@%p1 bra 	$L__BB7_2;
	cvta.to.global.u64 	%rd3, %rd2;
	cvta.to.global.u64 	%rd4, %rd1;
	mul.wide.s32 	%rd5, %r1, 4;
	add.s64 	%rd6, %rd3, %rd5;
	ld.global.f32 	%f1, [%rd6];
	max.f32 	%f2, %f1, 0f00000000;
	add.s64 	%rd7, %rd4, %rd5;
	st.global.f32 	[%rd7], %f2;
$L__BB7_2:
	ret;

}
	// .globl	_Z13matrixNegCudaPfS_ii
.visible .entry _Z13matrixNegCudaPfS_ii(
	.param .u64 .ptr .align 1 _Z13matrixNegCudaPfS_ii_param_0,
	.param .u64 .ptr .align 1 _Z13matrixNegCudaPfS_ii_param_1,
	.param .u32 _Z13matrixNegCudaPfS_ii_param_2,
	.param .u32 _Z13matrixNegCudaPfS_ii_param_3
)
{
	.reg .pred 	%p<2>;
	.reg .b32 	%r<20>;
	.reg .b32 	%f<4>;
	.reg .b64 	%rd<8>;

	ld.param.u64 	%rd1, [_Z13matrixNegCudaPfS_ii_param_0];
	ld.param.u64 	%rd2, [_Z13matrixNegCudaPfS_ii_param_1];
	ld.param.u32 	%r2, [_Z13matrixNegCudaPfS_ii_param_2];
	ld.param.u32 	%r3, [_Z13matrixNegCudaPfS_ii_param_3];
	mov.u32 	%r4, %ctaid.z;
	mov.u32 	%r5, %nctaid.x;
	mov.u32 	%r6, %nctaid.y;
	mov.u32 	%r7, %ctaid.y;
	mov.u32 	%r8, %ctaid.x;
	mad.lo.s32 	%r9, %r4, %r6, %r7;
	mad.lo.s32 	%r10, %r9, %r5, %r8;
	mov.u32 	%r11, %tid.z;
	mov.u32 	%r12, %ntid.x;
	mov.u32 	%r13, %ntid.y;
	mov.u32 	%r14, %tid.y;
	mov.u32 	%r15, %tid.x;
	mov.u32 	%r16, %ntid.z;
	mad.lo.s32 	%r17, %r10, %r16, %r11;
	mad.lo.s32 	%r18, %r17, %r13, %r14;
	mad.lo.s32 	%r1, %r18, %r12, %r15;
	mul.lo.s32 	%r19, %r3, %r2;
	setp.ge.s32 	%p1, %r1, %r19;
	@%p1 bra 	$L__BB8_2;
	cvta.to.global.u64 	%rd3, %rd2;
	cvta.to.global.u64 	%rd4, %rd1;
	mul.wide.s32 	%rd5, %r1, 4;
	add.s64 	%rd6, %rd3, %rd5;
	ld.global.f32 	%f1, [%rd6];
	neg.f32 	%f2, %f1;
	max.f32 	%f3, %f2, 0f00000000;
	add.s64 	%rd7, %rd4, %rd5;
	st.global.f32 	[%rd7], %f3;
$L__BB8_2:
	ret;

}
	// .globl	_Z15diagonalAddCudaPfS_i
.visible .entry _Z15diagonalAddCudaPfS_i(
	.param .u64 .ptr .align 1 _Z15diagonalAddCudaPfS_i_param_0,
	.param .u64 .ptr .align 1 _Z15diagonalAddCudaPfS_i_param_1,
	.param .u32 _Z15diagonalAddCudaPfS_i_param_2
)
{
	.reg .pred 	%p<2>;
	.reg .b32 	%r<19>;
	.reg .b32 	%f<3>;
	.reg .b64 	%rd<9>;

	ld.param.u64 	%rd1, [_Z15diagonalAddCudaPfS_i_param_0];
	ld.param.u64 	%rd2, [_Z15diagonalAddCudaPfS_i_param_1];
	ld.param.u32 	%r2, [_Z15diagonalAddCudaPfS_i_param_2];
	mov.u32 	%r3, %ctaid.z;
	mov.u32 	%r4, %nctaid.x;
	mov.u32 	%r5, %nctaid.y;
	mov.u32 	%r6, %ctaid.y;
	mov.u32 	%r7, %ctaid.x;
	mad.lo.s32 	%r8, %r3, %r5, %r6;
	mad.lo.s32 	%r9, %r8, %r4, %r7;
	mov.u32 	%r10, %tid.z;
	mov.u32 	%r11, %ntid.x;
	mov.u32 	%r12, %ntid.y;
	mov.u32 	%r13, %tid.y;
	mov.u32 	%r14, %tid.x;
	mov.u32 	%r15, %ntid.z;
	mad.lo.s32 	%r16, %r9, %r15, %r10;
	mad.lo.s32 	%r17, %r16, %r12, %r13;
	mad.lo.s32 	%r1, %r17, %r11, %r14;
	setp.ge.s32 	%p1, %r1, %r2;
	@%p1 bra 	$L__BB9_2;
	cvta.to.global.u64 	%rd3, %rd2;
	cvta.to.global.u64 	%rd4, %rd1;
	mul.wide.s32 	%rd5, %r1, 4;
	add.s64 	%rd6, %rd3, %rd5;
	ld.global.f32 	%f1, [%rd6];
	max.f32 	%f2, %f1, 0f40A00000;
	mad.lo.s32 	%r18, %r1, %r2, %r1;
	mul.wide.s32 	%rd7, %r18, 4;
	add.s64 	%rd8, %rd4, %rd7;
	st.global.f32 	[%rd8], %f2;
$L__BB9_2:
	ret;

}
	// .globl	_Z11compareCudaPfS_Pii
.visible .entry _Z11compareCudaPfS_Pii(
	.param .u64 .ptr .align 1 _Z11compareCudaPfS_Pii_param_0,
	.param .u64 .ptr .align 1 _Z11compareCudaPfS_Pii_param_1,
	.param .u64 .ptr .align 1 _Z11compareCudaPfS_Pii_param_2,
	.param .u32 _Z11compareCudaPfS_Pii_param_3
)
{
	.reg .pred 	%p<3>;
	.reg .b32 	%r<19>;
	.reg .b32 	%f<6>;
	.reg .b64 	%rd<10>;
	.reg .b64 	%fd<3>;

	ld.param.u64 	%rd1, [_Z11compareCudaPfS_Pii_param_0];
	ld.param.u64 	%rd2, [_Z11compareCudaPfS_Pii_param_1];
	ld.param.u64 	%rd3, [_Z11compareCudaPfS_Pii_param_2];
	ld.param.u32 	%r2, [_Z11compareCudaPfS_Pii_param_3];
	mov.u32 	%r3, %ctaid.z;
	mov.u32 	%r4, %nctaid.x;
	mov.u32 	%r5, %nctaid.y;
	mov.u32 	%r6, %ctaid.y;
	mov.u32 	%r7, %ctaid.x;
	mad.lo.s32 	%r8, %r3, %r5, %r6;
	mad.lo.s32 	%r9, %r8, %r4, %r7;
	mov.u32 	%r10, %tid.z;
	mov.u32 	%r11, %ntid.x;
	mov.u32 	%r12, %ntid.y;
	mov.u32 	%r13, %tid.y;
	mov.u32 	%r14, %tid.x;
	mov.u32 	%r15, %ntid.z;
	mad.lo.s32 	%r16, %r9, %r15, %r10;
	mad.lo.s32 	%r17, %r16, %r12, %r13;
	mad.lo.s32 	%r1, %r17, %r11, %r14;
	setp.ge.s32 	%p1, %r1, %r2;
	@%p1 bra 	$L__BB10_3;
	cvta.to.global.u64 	%rd4, %rd1;
	cvta.to.global.u64 	%rd5, %rd2;
	mul.wide.s32 	%rd6, %r1, 4;
	add.s64 	%rd7, %rd4, %rd6;
	ld.global.f32 	%f1, [%rd7];
	add.s64 	%rd8, %rd5, %rd6;
	ld.global.f32 	%f2, [%rd8];
	cvt.f64.f32 	%fd1, %f2;
	mul.f64 	%fd2, %fd1, 0d3EB0C6F7A0B5ED8D;
	cvt.rn.f32.f64 	%f3, %fd2;
	max.f32 	%f4, %f3, 0f358637BD;
	add.f32 	%f5, %f2, %f4;
	setp.leu.f32 	%p2, %f1, %f5;
	@%p2 bra 	$L__BB10_3;
	cvta.to.global.u64 	%rd9, %rd3;
	mov.b32 	%r18, 0;
	st.global.u32 	[%rd9], %r18;
$L__BB10_3:
	ret;

}
	// .globl	_Z8updYCudaPfS_S_S_i
.visible .entry _Z8updYCudaPfS_S_S_i(
	.param .u64 .ptr .align 1 _Z8updYCudaPfS_S_S_i_param_0,
	.param .u64 .ptr .align 1 _Z8updYCudaPfS_S_S_i_param_1,
	.param .u64 .ptr .align 1 _Z8updYCudaPfS_S_S_i_param_2,
	.param .u64 .ptr .align 1 _Z8updYCudaPfS_S_S_i_param_3,
	.param .u32 _Z8updYCudaPfS_S_S_i_param_4
)
{
	.reg .pred 	%p<2>;
	.reg .b32 	%r<18>;
	.reg .b32 	%f<6>;
	.reg .b64 	%rd<14>;

	ld.param.u64 	%rd1, [_Z8updYCudaPfS_S_S_i_param_0];
	ld.param.u64 	%rd2, [_Z8updYCudaPfS_S_S_i_param_1];
	ld.param.u64 	%rd3, [_Z8updYCudaPfS_S_S_i_param_2];
	ld.param.u64 	%rd4, [_Z8updYCudaPfS_S_S_i_param_3];
	ld.param.u32 	%r2, [_Z8updYCudaPfS_S_S_i_param_4];
	mov.u32 	%r3, %ctaid.z;
	mov.u32 	%r4, %nctaid.x;
	mov.u32 	%r5, %nctaid.y;
	mov.u32 	%r6, %ctaid.y;
	mov.u32 	%r7, %ctaid.x;
	mad.lo.s32 	%r8, %r3, %r5, %r6;
	mad.lo.s32 	%r9, %r8, %r4, %r7;
	mov.u32 	%r10, %tid.z;
	mov.u32 	%r11, %ntid.x;
	mov.u32 	%r12, %ntid.y;
	mov.u32 	%r13, %tid.y;
	mov.u32 	%r14, %tid.x;
	mov.u32 	%r15, %ntid.z;
	mad.lo.s32 	%r16, %r9, %r15, %r10;
	mad.lo.s32 	%r17, %r16, %r12, %r13;
	mad.lo.s32 	%r1, %r17, %r11, %r14;
	setp.ge.s32 	%p1, %r1, %r2;
	@%p1 bra 	$L__BB11_2;
	cvta.to.global.u64 	%rd5, %rd2;
	cvta.to.global.u64 	%rd6, %rd3;
	cvta.to.global.u64 	%rd7, %rd4;
	cvta.to.global.u64 	%rd8, %rd1;
	mul.wide.s32 	%rd9, %r1, 4;
	add.s64 	%rd10, %rd5, %rd9;
	ld.global.f32 	%f1, [%rd10];
	add.s64 	%rd11, %rd6, %rd9;
	ld.global.f32 	%f2, [%rd11];
	div.rn.f32 	%f3, %f1, %f2;
	add.s64 	%rd12, %rd7, %rd9;
	ld.global.f32 	%f4, [%rd12];
	mul.f32 	%f5, %f3, %f4;
	add.s64 	%rd13, %rd8, %rd9;
	st.global.f32 	[%rd13], %f5;
$L__BB11_2:
	ret;

}


// ===== COMPILED SASS (sm_100) =====

	.target	sm_100

	.elftype	@"ET_EXEC"


//--------------------- .note.nv.tkinfo           --------------------------
	.section	.note.nv.tkinfo,"",@"SHT_NOTE"
	.sectionflags	@"SHF_NOTE_NV_TKINFO"
	.tkinfo
        /*0018*/ 	.word	0x00000002
        /*0030*/ 	.string	""
        /*0030*/ 	.string	"ptxas"
        /*0030*/ 	.string	"Cuda compilation tools, release 13.0, V13.0.88"
        /*0030*/ 	.string	"Build cuda_13.0.r13.0/compiler.36424714_0"
        /*0030*/ 	.string	"-arch sm_100 -m 64 "



//--------------------- .note.nv.cuinfo           --------------------------
	.section	.note.nv.cuinfo,"",@"SHT_NOTE"
	.sectionflags	@"SHF_NOTE_NV_CUINFO"
        /*0018*/ 	.short	0x0002
        /*001a*/ 	.short	0x0064
        /*001c*/ 	.short	0x0082
	.zero		2


//--------------------- .nv.info                  --------------------------
	.section	.nv.info,"",@"SHT_CUDA_INFO"
	.align	4


	//----- nvinfo : EIATTR_REGCOUNT
	.align		4
        /*0000*/ 	.byte	0x04, 0x2f
        /*0002*/ 	.short	(.L_4 - .L_3)
	.align		4
.L_3:
        /*0004*/ 	.word	index@(_Z8printMatPfii)
        /*0008*/ 	.word	0x00000022


	//----- nvinfo : EIATTR_FRAME_SIZE
	.align		4
.L_4:
        /*000c*/ 	.byte	0x04, 0x11
        /*000e*/ 	.short	(.L_6 - .L_5)
	.align		4
.L_5:
        /*0010*/ 	.word	index@(_Z8printMatPfii)
        /*0014*/ 	.word	0x00000008


	//----- nvinfo : EIATTR_REGCOUNT
	.align		4
.L_6:
        /*0018*/ 	.byte	0x04, 0x2f
        /*001a*/ 	.short	(.L_8 - .L_7)
	.align		4
.L_7:
        /*001c*/ 	.word	index@(_Z11initMatCudaPffi)
        /*0020*/ 	.word	0x0000000a


	//----- nvinfo : EIATTR_FRAME_SIZE
	.align		4
.L_8:
        /*0024*/ 	.byte	0x04, 0x11
        /*0026*/ 	.short	(.L_10 - .L_9)
	.align		4
.L_9:
        /*0028*/ 	.word	index@(_Z11initMatCudaPffi)
        /*002c*/ 	.word	0x00000000


	//----- nvinfo : EIATTR_REGCOUNT
	.align		4
.L_10:
        /*0030*/ 	.byte	0x04, 0x2f
        /*0032*/ 	.short	(.L_12 - .L_11)
	.align		4
.L_11:
        /*0034*/ 	.word	index@(_Z14copyMatrixCudaPfS_ii)
        /*0038*/ 	.word	0x0000000a


	//----- nvinfo : EIATTR_FRAME_SIZE
	.align		4
.L_12:
        /*003c*/ 	.byte	0x04, 0x11
        /*003e*/ 	.short	(.L_14 - .L_13)
	.align		4
.L_13:
        /*0040*/ 	.word	index@(_Z14copyMatrixCudaPfS_ii)
        /*0044*/ 	.word	0x00000000


	//----- nvinfo : EIATTR_REGCOUNT
	.align		4
.L_14:
        /*0048*/ 	.byte	0x04, 0x2f
        /*004a*/ 	.short	(.L_16 - .L_15)
	.align		4
.L_15:
        /*004c*/ 	.word	index@(_Z13transposeCudaPfS_ii)
        /*0050*/ 	.word	0x0000000c


	//----- nvinfo : EIATTR_FRAME_SIZE
	.align		4
.L_16:
        /*0054*/ 	.byte	0x04, 0x11
        /*0056*/ 	.short	(.L_18 - .L_17)
	.align		4
.L_17:
        /*0058*/ 	.word	index@(_Z13transposeCudaPfS_ii)
        /*005c*/ 	.word	0x00000000


	//----- nvinfo : EIATTR_REGCOUNT
	.align		4
.L_18:
        /*0060*/ 	.byte	0x04, 0x2f
        /*0062*/ 	.short	(.L_20 - .L_19)
	.align		4
.L_19:
        /*0064*/ 	.word	index@(_Z18matrixMultiplyCudaPfS_S_iii)
        /*0068*/ 	.word	0x0000001e


	//----- nvinfo : EIATTR_FRAME_SIZE
	.align		4
.L_20:
        /*006c*/ 	.byte	0x04, 0x11
        /*006e*/ 	.short	(.L_22 - .L_21)
	.align		4
.L_21:
        /*0070*/ 	.word	index@(_Z18matrixMultiplyCudaPfS_S_iii)
        /*0074*/ 	.word	0x00000000


	//----- nvinfo : EIATTR_REGCOUNT
	.align		4
.L_22:
        /*0078*/ 	.byte	0x04, 0x2f
        /*007a*/ 	.short	(.L_24 - .L_23)
	.align		4
.L_23:
        /*007c*/ 	.word	index@(_Z13matrixAddCudaPfS_fii)
        /*0080*/ 	.word	0x0000000a


	//----- nvinfo : EIATTR_FRAME_SIZE
	.align		4
.L_24:
        /*0084*/ 	.byte	0x04, 0x11
        /*0086*/ 	.short	(.L_26 - .L_25)
	.align		4
.L_25:
        /*0088*/ 	.word	index@(_Z13matrixAddCudaPfS_fii)
        /*008c*/ 	.word	0x00000000


	//----- nvinfo : EIATTR_REGCOUNT
	.align		4
.L_26:
        /*0090*/ 	.byte	0x04, 0x2f
        /*0092*/ 	.short	(.L_28 - .L_27)
	.align		4
.L_27:
        /*0094*/ 	.word	index@(_Z16negateMatrixCudaPfii)
        /*0098*/ 	.word	0x0000000a


	//----- nvinfo : EIATTR_FRAME_SIZE
	.align		4
.L_28:
        /*009c*/ 	.byte	0x04, 0x11
        /*009e*/ 	.short	(.L_30 - .L_29)
	.align		4
.L_29:
        /*00a0*/ 	.word	index@(_Z16negateMatrixCudaPfii)
        /*00a4*/ 	.word	0x00000000


	//----- nvinfo : EIATTR_REGCOUNT
	.align		4
.L_30:
        /*00a8*/ 	.byte	0x04, 0x2f
        /*00aa*/ 	.short	(.L_32 - .L_31)
	.align		4
.L_31:
        /*00ac*/ 	.word	index@(_Z13matrixPosCudaPfS_ii)
        /*00b0*/ 	.word	0x0000000a


	//----- nvinfo : EIATTR_FRAME_SIZE
	.align		4
.L_32:
        /*00b4*/ 	.byte	0x04, 0x11
        /*00b6*/ 	.short	(.L_34 - .L_33)
	.align		4
.L_33:
        /*00b8*/ 	.word	index@(_Z13matrixPosCudaPfS_ii)
        /*00bc*/ 	.word	0x00000000


	//----- nvinfo : EIATTR_REGCOUNT
	.align		4
.L_34:
        /*00c0*/ 	.byte	0x04, 0x2f
        /*00c2*/ 	.short	(.L_36 - .L_35)
	.align		4
.L_35:
        /*00c4*/ 	.word	index@(_Z13matrixNegCudaPfS_ii)
        /*00c8*/ 	.word	0x0000000a


	//----- nvinfo : EIATTR_FRAME_SIZE
	.align		4
.L_36:
        /*00cc*/ 	.byte	0x04, 0x11
        /*00ce*/ 	.short	(.L_38 - .L_37)
	.align		4
.L_37:
        /*00d0*/ 	.word	index@(_Z13matrixNegCudaPfS_ii)
        /*00d4*/ 	.word	0x00000000


	//----- nvinfo : EIATTR_REGCOUNT
	.align		4
.L_38:
        /*00d8*/ 	.byte	0x04, 0x2f
        /*00da*/ 	.short	(.L_40 - .L_39)
	.align		4
.L_39:
        /*00dc*/ 	.word	index@(_Z15diagonalAddCudaPfS_i)
        /*00e0*/ 	.word	0x0000000a


	//----- nvinfo : EIATTR_FRAME_SIZE
	.align		4
.L_40:
        /*00e4*/ 	.byte	0x04, 0x11
        /*00e6*/ 	.short	(.L_42 - .L_41)
	.align		4
.L_41:
        /*00e8*/ 	.word	index@(_Z15diagonalAddCudaPfS_i)
        /*00ec*/ 	.word	0x00000000


	//----- nvinfo : EIATTR_REGCOUNT
	.align		4
.L_42:
        /*00f0*/ 	.byte	0x04, 0x2f
        /*00f2*/ 	.short	(.L_44 - .L_43)
	.align		4
.L_43:
        /*00f4*/ 	.word	index@(_Z11compareCudaPfS_Pii)
        /*00f8*/ 	.word	0x0000000c


	//----- nvinfo : EIATTR_FRAME_SIZE
	.align		4
.L_44:
        /*00fc*/ 	.byte	0x04, 0x11
        /*00fe*/ 	.short	(.L_46 - .L_45)
	.align		4
.L_45:
        /*0100*/ 	.word	index@(_Z11compareCudaPfS_Pii)
        /*0104*/ 	.word	0x00000000


	//----- nvinfo : EIATTR_REGCOUNT
	.align		4
.L_46:
        /*0108*/ 	.byte	0x04, 0x2f
        /*010a*/ 	.short	(.L_48 - .L_47)
	.align		4
.L_47:
        /*010c*/ 	.word	index@(_Z8updYCudaPfS_S_S_i)
        /*0110*/ 	.word	0x00000010


	//----- nvinfo : EIATTR_FRAME_SIZE
	.align		4
.L_48:
        /*0114*/ 	.byte	0x04, 0x11
        /*0116*/ 	.short	(.L_50 - .L_49)
	.align		4
.L_49:
        /*0118*/ 	.word	index@($__internal_0_$__cuda_sm3x_div_rn_noftz_f32_slowpath)
        /*011c*/ 	.word	0x00000000


	//----- nvinfo : EIATTR_FRAME_SIZE
	.align		4
.L_50:
        /*0120*/ 	.byte	0x04, 0x11
        /*0122*/ 	.short	(.L_52 - .L_51)
	.align		4
.L_51:
        /*0124*/ 	.word	index@(_Z8updYCudaPfS_S_S_i)
        /*0128*/ 	.word	0x00000000


	//----- nvinfo : EIATTR_MIN_STACK_SIZE
	.align		4
.L_52:
        /*012c*/ 	.byte	0x04, 0x12
        /*012e*/ 	.short	(.L_54 - .L_53)
	.align		4
.L_53:
        /*0130*/ 	.word	index@(_Z8updYCudaPfS_S_S_i)
        /*0134*/ 	.word	0x00000000


	//----- nvinfo : EIATTR_MIN_STACK_SIZE
	.align		4
.L_54:
        /*0138*/ 	.byte	0x04, 0x12
        /*013a*/ 	.short	(.L_56 - .L_55)
	.align		4
.L_55:
        /*013c*/ 	.word	index@(_Z11compareCudaPfS_Pii)
        /*0140*/ 	.word	0x00000000


	//----- nvinfo : EIATTR_MIN_STACK_SIZE
	.align		4
.L_56:
        /*0144*/ 	.byte	0x04, 0x12
        /*0146*/ 	.short	(.L_58 - .L_57)
	.align		4
.L_57:
        /*0148*/ 	.word	index@(_Z15diagonalAddCudaPfS_i)
        /*014c*/ 	.word	0x00000000


	//----- nvinfo : EIATTR_MIN_STACK_SIZE
	.align		4
.L_58:
        /*0150*/ 	.byte	0x04, 0x12
        /*0152*/ 	.short	(.L_60 - .L_59)
	.align		4
.L_59:
        /*0154*/ 	.word	index@(_Z13matrixNegCudaPfS_ii)
        /*0158*/ 	.word	0x00000000


	//----- nvinfo : EIATTR_MIN_STACK_SIZE
	.align		4
.L_60:
        /*015c*/ 	.byte	0x04, 0x12
        /*015e*/ 	.short	(.L_62 - .L_61)
	.align		4
.L_61:
        /*0160*/ 	.word	index@(_Z13matrixPosCudaPfS_ii)
        /*0164*/ 	.word	0x00000000


	//----- nvinfo : EIATTR_MIN_STACK_SIZE
	.align		4
.L_62:
        /*0168*/ 	.byte	0x04, 0x12
        /*016a*/ 	.short	(.L_64 - .L_63)
	.align		4
.L_63:
        /*016c*/ 	.word	index@(_Z16negateMatrixCudaPfii)
        /*0170*/ 	.word	0x00000000


	//----- nvinfo : EIATTR_MIN_STACK_SIZE
	.align		4
.L_64:
        /*0174*/ 	.byte	0x04, 0x12
        /*0176*/ 	.short	(.L_66 - .L_65)
	.align		4
.L_65:
        /*0178*/ 	.word	index@(_Z13matrixAddCudaPfS_fii)
        /*017c*/ 	.word	0x00000000


	//----- nvinfo : EIATTR_MIN_STACK_SIZE
	.align		4
.L_66:
        /*0180*/ 	.byte	0x04, 0x12
        /*0182*/ 	.short	(.L_68 - .L_67)
	.align		4
.L_67:
        /*0184*/ 	.word	index@(_Z18matrixMultiplyCudaPfS_S_iii)
        /*0188*/ 	.word	0x00000000


	//----- nvinfo : EIATTR_MIN_STACK_SIZE
	.align		4
.L_68:
        /*018c*/ 	.byte	0x04, 0x12
        /*018e*/ 	.short	(.L_70 - .L_69)
	.align		4
.L_69:
        /*0190*/ 	.word	index@(_Z13transposeCudaPfS_ii)
        /*0194*/ 	.word	0x00000000


	//----- nvinfo : EIATTR_MIN_STACK_SIZE
	.align		4
.L_70:
        /*0198*/ 	.byte	0x04, 0x12
        /*019a*/ 	.short	(.L_72 - .L_71)
	.align		4
.L_71:
        /*019c*/ 	.word	index@(_Z14copyMatrixCudaPfS_ii)
        /*01a0*/ 	.word	0x00000000


	//----- nvinfo : EIATTR_MIN_STACK_SIZE
	.align		4
.L_72:
        /*01a4*/ 	.byte	0x04, 0x12
        /*01a6*/ 	.short	(.L_74 - .L_73)
	.align		4
.L_73:
        /*01a8*/ 	.word	index@(_Z11initMatCudaPffi)
        /*01ac*/ 	.word	0x00000000


	//----- nvinfo : EIATTR_MIN_STACK_SIZE
	.align		4
.L_74:
        /*01b0*/ 	.byte	0x04, 0x12
        /*01b2*/ 	.short	(.L_76 - .L_75)
	.align		4
.L_75:
        /*01b4*/ 	.word	index@(_Z8printMatPfii)
        /*01b8*/ 	.word	0x00000008
.L_76:


//--------------------- .nv.compat                --------------------------
	.section	.nv.compat,"",@"SHT_CUDA_COMPAT_INFO"
	.align	4
        /*0000*/ 	.byte	0x02, 0x09, 0x00, 0x00, 0x02, 0x02, 0x01, 0x00, 0x02, 0x05, 0x05, 0x00, 0x03, 0x07, 0x01, 0x01
        /*0010*/ 	.byte	0x02, 0x03, 0x00, 0x00, 0x02, 0x06, 0x01, 0x00, 0x04, 0x0b, 0x08, 0x00, 0x01, 0x00, 0x00, 0x00
        /*0020*/ 	.byte	0x00, 0x00, 0x00, 0x00


//--------------------- .nv.info._Z8updYCudaPfS_S_S_i --------------------------
	.section	.nv.info._Z8updYCudaPfS_S_S_i,"",@"SHT_CUDA_INFO"
	.sectionflags	@""
	.align	4


	//----- nvinfo : EIATTR_CUDA_API_VERSION
	.align		4
        /*0000*/ 	.byte	0x04, 0x37
        /*0002*/ 	.short	(.L_78 - .L_77)
.L_77:
        /*0004*/ 	.word	0x00000082


	//----- nvinfo : EIATTR_KPARAM_INFO
	.align		4
.L_78:
        /*0008*/ 	.byte	0x04, 0x17
        /*000a*/ 	.short	(.L_80 - .L_79)
.L_79:
        /*000c*/ 	.word	0x00000000
        /*0010*/ 	.short	0x0004
        /*0012*/ 	.short	0x0020
        /*0014*/ 	.byte	0x00, 0xf0, 0x11, 0x00


	//----- nvinfo : EIATTR_KPARAM_INFO
	.align		4
.L_80:
        /*0018*/ 	.byte	0x04, 0x17
        /*001a*/ 	.short	(.L_82 - .L_81)
.L_81:
        /*001c*/ 	.word	0x00000000
        /*0020*/ 	.short	0x0003
        /*0022*/ 	.short	0x0018
        /*0024*/ 	.byte	0x00, 0xf5, 0x21, 0x00


	//----- nvinfo : EIATTR_KPARAM_INFO
	.align		4
.L_82:
        /*0028*/ 	.byte	0x04, 0x17
        /*002a*/ 	.short	(.L_84 - .L_83)
.L_83:
        /*002c*/ 	.word	0x00000000
        /*0030*/ 	.short	0x0002
        /*0032*/ 	.short	0x0010
        /*0034*/ 	.byte	0x00, 0xf5, 0x21, 0x00


	//----- nvinfo : EIATTR_KPARAM_INFO
	.align		4
.L_84:
        /*0038*/ 	.byte	0x04, 0x17
        /*003a*/ 	.short	(.L_86 - .L_85)
.L_85:
        /*003c*/ 	.word	0x00000000
        /*0040*/ 	.short	0x0001
        /*0042*/ 	.short	0x0008
        /*0044*/ 	.byte	0x00, 0xf5, 0x21, 0x00


	//----- nvinfo : EIATTR_KPARAM_INFO
	.align		4
.L_86:
        /*0048*/ 	.byte	0x04, 0x17
        /*004a*/ 	.short	(.L_88 - .L_87)
.L_87:
        /*004c*/ 	.word	0x00000000
        /*0050*/ 	.short	0x0000
        /*0052*/ 	.short	0x0000
        /*0054*/ 	.byte	0x00, 0xf5, 0x21, 0x00


	//----- nvinfo : EIATTR_SPARSE_MMA_MASK
	.align		4
.L_88:
        /*0058*/ 	.byte	0x03, 0x50
        /*005a*/ 	.short	0x0000


	//----- nvinfo : EIATTR_MAXREG_COUNT
	.align		4
        /*005c*/ 	.byte	0x03, 0x1b
        /*005e*/ 	.short	0x00ff


	//----- nvinfo : EIATTR_MERCURY_ISA_VERSION
	.align		4
        /*0060*/ 	.byte	0x03, 0x5f
        /*0062*/ 	.short	0x0101


	//----- nvinfo : EIATTR_VRC_CTA_INIT_COUNT
	.align		4
        /*0064*/ 	.byte	0x02, 0x4a
	.zero		1
	.zero		1


	//----- nvinfo : EIATTR_EXIT_INSTR_OFFSETS
	.align		4
        /*0068*/ 	.byte	0x04, 0x1c
        /*006a*/ 	.short	(.L_90 - .L_89)


	//   ....[0]....
.L_89:
        /*006c*/ 	.word	0x00000130


	//   ....[1]....
        /*0070*/ 	.word	0x000002f0


	//----- nvinfo : EIATTR_CRS_STACK_SIZE
	.align		4
.L_90:
        /*0074*/ 	.byte	0x04, 0x1e
        /*0076*/ 	.short	(.L_92 - .L_91)
.L_91:
        /*0078*/ 	.word	0x00000000


	//----- nvinfo : EIATTR_CBANK_PARAM_SIZE
	.align		4
.L_92:
        /*007c*/ 	.byte	0x03, 0x19
        /*007e*/ 	.short	0x0024


	//----- nvinfo : EIATTR_PARAM_CBANK
	.align		4
        /*0080*/ 	.byte	0x04, 0x0a
        /*0082*/ 	.short	(.L_94 - .L_93)
	.align		4
.L_93:
        /*0084*/ 	.word	index@(.nv.constant0._Z8updYCudaPfS_S_S_i)
        /*0088*/ 	.short	0x0380
        /*008a*/ 	.short	0x0024


	//----- nvinfo : EIATTR_SW_WAR
	.align		4
.L_94:
        /*008c*/ 	.byte	0x04, 0x36
        /*008e*/ 	.short	(.L_96 - .L_95)
.L_95:
        /*0090*/ 	.word	0x00000008
.L_96:


//--------------------- .nv.info._Z11compareCudaPfS_Pii --------------------------
	.section	.nv.info._Z11compareCudaPfS_Pii,"",@"SHT_CUDA_INFO"
	.sectionflags	@""
	.align	4


	//----- nvinfo : EIATTR_CUDA_API_VERSION
	.align		4
        /*0000*/ 	.byte	0x04, 0x37
        /*0002*/ 	.short	(.L_98 - .L_97)
.L_97:
        /*0004*/ 	.word	0x00000082


	//----- nvinfo : EIATTR_KPARAM_INFO
	.align		4
.L_98:
        /*0008*/ 	.byte	0x04, 0x17
        /*000a*/ 	.short	(.L_100 - .L_99)
.L_99:
        /*000c*/ 	.word	0x00000000
        /*0010*/ 	.short	0x0003
        /*0012*/ 	.short	0x0018
        /*0014*/ 	.byte	0x00, 0xf0, 0x11, 0x00


	//----- nvinfo : EIATTR_KPARAM_INFO
	.align		4
.L_100:
        /*0018*/ 	.byte	0x04, 0x17
        /*001a*/ 	.short	(.L_102 - .L_101)
.L_101:
        /*001c*/ 	.word	0x00000000
        /*0020*/ 	.short	0x0002
        /*0022*/ 	.short	0x0010
        /*0024*/ 	.byte	0x00, 0xf5, 0x21, 0x00


	//----- nvinfo : EIATTR_KPARAM_INFO
	.align		4
.L_102:
        /*0028*/ 	.byte	0x04, 0x17
        /*002a*/ 	.short	(.L_104 - .L_103)
.L_103:
        /*002c*/ 	.word	0x00000000
        /*0030*/ 	.short	0x0001
        /*0032*/ 	.short	0x0008
        /*0034*/ 	.byte	0x00, 0xf5, 0x21, 0x00


	//----- nvinfo : EIATTR_KPARAM_INFO
	.align		4
.L_104:
        /*0038*/ 	.byte	0x04, 0x17
        /*003a*/ 	.short	(.L_106 - .L_105)
.L_105:
        /*003c*/ 	.word	0x00000000
        /*0040*/ 	.short	0x0000
        /*0042*/ 	.short	0x0000
        /*0044*/ 	.byte	0x00, 0xf5, 0x21, 0x00


	//----- nvinfo : EIATTR_SPARSE_MMA_MASK
	.align		4
.L_106:
        /*0048*/ 	.byte	0x03, 0x50
        /*004a*/ 	.short	0x0000


	//----- nvinfo : EIATTR_MAXREG_COUNT
	.align		4
        /*004c*/ 	.byte	0x03, 0x1b
        /*004e*/ 	.short	0x00ff


	//----- nvinfo : EIATTR_MERCURY_ISA_VERSION
	.align		4
        /*0050*/ 	.byte	0x03, 0x5f
        /*0052*/ 	.short	0x0101


	//----- nvinfo : EIATTR_VRC_CTA_INIT_COUNT
	.align		4
        /*0054*/ 	.byte	0x02, 0x4a
	.zero		1
	.zero		1


	//----- nvinfo : EIATTR_EXIT_INSTR_OFFSETS
	.align		4
        /*0058*/ 	.byte	0x04, 0x1c
        /*005a*/ 	.short	(.L_108 - .L_107)


	//   ....[0]....
.L_107:
        /*005c*/ 	.word	0x00000130


	//   ....[1]....
        /*0060*/ 	.word	0x00000230


	//   ....[2]....
        /*0064*/ 	.word	0x00000260


	//----- nvinfo : EIATTR_CBANK_PARAM_SIZE
	.align		4
.L_108:
        /*0068*/ 	.byte	0x03, 0x19
        /*006a*/ 	.short	0x001c


	//----- nvinfo : EIATTR_PARAM_CBANK
	.align		4
        /*006c*/ 	.byte	0x04, 0x0a
        /*006e*/ 	.short	(.L_110 - .L_109)
	.align		4
.L_109:
        /*0070*/ 	.word	index@(.nv.constant0._Z11compareCudaPfS_Pii)
        /*0074*/ 	.short	0x0380
        /*0076*/ 	.short	0x001c


	//----- nvinfo : EIATTR_SW_WAR
	.align		4
.L_110:
        /*0078*/ 	.byte	0x04, 0x36
        /*007a*/ 	.short	(.L_112 - .L_111)
.L_111:
        /*007c*/ 	.word	0x00000008
.L_112:


//--------------------- .nv.info._Z15diagonalAddCudaPfS_i --------------------------
	.section	.nv.info._Z15diagonalAddCudaPfS_i,"",@"SHT_CUDA_INFO"
	.sectionflags	@""
	.align	4


	//----- nvinfo : EIATTR_CUDA_API_VERSION
	.align		4
        /*0000*/ 	.byte	0x04, 0x37
        /*0002*/ 	.short	(.L_114 - .L_113)
.L_113:
        /*0004*/ 	.word	0x00000082


	//----- nvinfo : EIATTR_KPARAM_INFO
	.align		4
.L_114:
        /*0008*/ 	.byte	0x04, 0x17
        /*000a*/ 	.short	(.L_116 - .L_115)
.L_115:
        /*000c*/ 	.word	0x00000000
        /*0010*/ 	.short	0x0002
        /*0012*/ 	.short	0x0010
        /*0014*/ 	.byte	0x00, 0xf0, 0x11, 0x00


	//----- nvinfo : EIATTR_KPARAM_INFO
	.align		4
.L_116:
        /*0018*/ 	.byte	0x04, 0x17
        /*001a*/ 	.short	(.L_118 - .L_117)
.L_117:
        /*001c*/ 	.word	0x00000000
        /*0020*/ 	.short	0x0001
        /*0022*/ 	.short	0x0008
        /*0024*/ 	.byte	0x00, 0xf5, 0x21, 0x00


	//----- nvinfo : EIATTR_KPARAM_INFO
	.align		4
.L_118:
        /*0028*/ 	.byte	0x04, 0x17
        /*002a*/ 	.short	(.L_120 - .L_119)
.L_119:
        /*002c*/ 	.word	0x00000000
        /*0030*/ 	.short	0x0000
        /*0032*/ 	.short	0x0000
        /*0034*/ 	.byte	0x00, 0xf5, 0x21, 0x00


	//----- nvinfo : EIATTR_SPARSE_MMA_MASK
	.align		4
.L_120:
        /*0038*/ 	.byte	0x03, 0x50
        /*003a*/ 	.short	0x0000


	//----- nvinfo : EIATTR_MAXREG_COUNT
	.align		4
        /*003c*/ 	.byte	0x03, 0x1b
        /*003e*/ 	.short	0x00ff


	//----- nvinfo : EIATTR_MERCURY_ISA_VERSION
	.align		4
        /*0040*/ 	.byte	0x03, 0x5f
        /*0042*/ 	.short	0x0101


	//----- nvinfo : EIATTR_VRC_CTA_INIT_COUNT
	.align		4
        /*0044*/ 	.byte	0x02, 0x4a
	.zero		1
	.zero		1


	//----- nvinfo : EIATTR_EXIT_INSTR_OFFSETS
	.align		4
        /*0048*/ 	.byte	0x04, 0x1c
        /*004a*/ 	.short	(.L_122 - .L_121)


	//   ....[0]....
.L_121:
        /*004c*/ 	.word	0x00000130


	//   ....[1]....
        /*0050*/ 	.word	0x000001d0


	//----- nvinfo : EIATTR_CBANK_PARAM_SIZE
	.align		4
.L_122:
        /*0054*/ 	.byte	0x03, 0x19
        /*0056*/ 	.short	0x0014


	//----- nvinfo : EIATTR_PARAM_CBANK
	.align		4
        /*0058*/ 	.byte	0x04, 0x0a
        /*005a*/ 	.short	(.L_124 - .L_123)
	.align		4
.L_123:
        /*005c*/ 	.word	index@(.nv.constant0._Z15diagonalAddCudaPfS_i)
        /*0060*/ 	.short	0x0380
        /*0062*/ 	.short	0x0014


	//----- nvinfo : EIATTR_SW_WAR
	.align		4
.L_124:
        /*0064*/ 	.byte	0x04, 0x36
        /*0066*/ 	.short	(.L_126 - .L_125)
.L_125:
        /*0068*/ 	.word	0x00000008
.L_126:


//--------------------- .nv.info._Z13matrixNegCudaPfS_ii --------------------------
	.section	.nv.info._Z13matrixNegCudaPfS_ii,"",@"SHT_CUDA_INFO"
	.sectionflags	@""
	.align	4


	//----- nvinfo : EIATTR_CUDA_API_VERSION
	.align		4
        /*0000*/ 	.byte	0x04, 0x37
        /*0002*/ 	.short	(.L_128 - .L_127)
.L_127:
        /*0004*/ 	.word	0x00000082


	//----- nvinfo : EIATTR_KPARAM_INFO
	.align		4
.L_128:
        /*0008*/ 	.byte	0x04, 0x17
        /*000a*/ 	.short	(.L_130 - .L_129)
.L_129:
        /*000c*/ 	.word	0x00000000
        /*0010*/ 	.short	0x0003
        /*0012*/ 	.short	0x0014
        /*0014*/ 	.byte	0x00, 0xf0, 0x11, 0x00


	//----- nvinfo : EIATTR_KPARAM_INFO
	.align		4
.L_130:
        /*0018*/ 	.byte	0x04, 0x17
        /*001a*/ 	.short	(.L_132 - .L_131)
.L_131:
        /*001c*/ 	.word	0x00000000
        /*0020*/ 	.short	0x0002
        /*0022*/ 	.short	0x0010
        /*0024*/ 	.byte	0x00, 0xf0, 0x11, 0x00


	//----- nvinfo : EIATTR_KPARAM_INFO
	.align		4
.L_132:
        /*0028*/ 	.byte	0x04, 0x17
        /*002a*/ 	.short	(.L_134 - .L_133)
.L_133:
        /*002c*/ 	.word	0x00000000
        /*0030*/ 	.short	0x0001
        /*0032*/ 	.short	0x0008
        /*0034*/ 	.byte	0x00, 0xf5, 0x21, 0x00


	//----- nvinfo : EIATTR_KPARAM_INFO
	.align		4
.L_134:
        /*0038*/ 	.byte	0x04, 0x17
        /*003a*/ 	.short	(.L_136 - .L_135)
.L_135:
        /*003c*/ 	.word	0x00000000
        /*0040*/ 	.short	0x0000
        /*0042*/ 	.short	0x0000
        /*0044*/ 	.byte	0x00, 0xf5, 0x21, 0x00


	//----- nvinfo : EIATTR_SPARSE_MMA_MASK
	.align		4
.L_136:
        /*0048*/ 	.byte	0x03, 0x50
        /*004a*/ 	.short	0x0000


	//----- nvinfo : EIATTR_MAXREG_COUNT
	.align		4
        /*004c*/ 	.byte	0x03, 0x1b
        /*004e*/ 	.short	0x00ff


	//----- nvinfo : EIATTR_MERCURY_ISA_VERSION
	.align		4
        /*0050*/ 	.byte	0x03, 0x5f
        /*0052*/ 	.short	0x0101


	//----- nvinfo : EIATTR_VRC_CTA_INIT_COUNT
	.align		4
        /*0054*/ 	.byte	0x02, 0x4a
	.zero		1
	.zero		1


	//----- nvinfo : EIATTR_EXIT_INSTR_OFFSETS
	.align		4
        /*0058*/ 	.byte	0x04, 0x1c
        /*005a*/ 	.short	(.L_138 - .L_137)


	//   ....[0]....
.L_137:
        /*005c*/ 	.word	0x00000140


	//   ....[1]....
        /*0060*/ 	.word	0x000001d0


	//----- nvinfo : EIATTR_CBANK_PARAM_SIZE
	.align		4
.L_138:
        /*0064*/ 	.byte	0x03, 0x19
        /*0066*/ 	.short	0x0018


	//----- nvinfo : EIATTR_PARAM_CBANK
	.align		4
        /*0068*/ 	.byte	0x04, 0x0a
        /*006a*/ 	.short	(.L_140 - .L_139)
	.align		4
.L_139:
        /*006c*/ 	.word	index@(.nv.constant0._Z13matrixNegCudaPfS_ii)
        /*0070*/ 	.short	0x0380
        /*0072*/ 	.short	0x0018


	//----- nvinfo : EIATTR_SW_WAR
	.align		4
.L_140:
        /*0074*/ 	.byte	0x04, 0x36
        /*0076*/ 	.short	(.L_142 - .L_141)
.L_141:
        /*0078*/ 	.word	0x00000008
.L_142:


//--------------------- .nv.info._Z13matrixPosCudaPfS_ii --------------------------
	.section	.nv.info._Z13matrixPosCudaPfS_ii,"",@"SHT_CUDA_INFO"
	.sectionflags	@""
	.align	4


	//----- nvinfo : EIATTR_CUDA_API_VERSION
	.align		4
        /*0000*/ 	.byte	0x04, 0x37
        /*0002*/ 	.short	(.L_144 - .L_143)
.L_143:
        /*0004*/ 	.word	0x00000082


	//----- nvinfo : EIATTR_KPARAM_INFO
	.align		4
.L_144:
        /*0008*/ 	.byte	0x04, 0x17
        /*000a*/ 	.short	(.L_146 - .L_145)
.L_145:
        /*000c*/ 	.word	0x00000000
        /*0010*/ 	.short	0x0003
        /*0012*/ 	.short	0x0014
        /*0014*/ 	.byte	0x00, 0xf0, 0x11, 0x00


	//----- nvinfo : EIATTR_KPARAM_INFO
	.align		4
.L_146:
        /*0018*/ 	.byte	0x04, 0x17
        /*001a*/ 	.short	(.L_148 - .L_147)
.L_147:
        /*001c*/ 	.word	0x00000000
        /*0020*/ 	.short	0x0002
        /*0022*/ 	.short	0x0010
        /*0024*/ 	.byte	0x00, 0xf0, 0x11, 0x00


	//----- nvinfo : EIATTR_KPARAM_INFO
	.align		4
.L_148:
        /*0028*/ 	.byte	0x04, 0x17
        /*002a*/ 	.short	(.L_150 - .L_149)
.L_149:
        /*002c*/ 	.word	0x00000000
        /*0030*/ 	.short	0x0001
        /*0032*/ 	.short	0x0008
        /*0034*/ 	.byte	0x00, 0xf5, 0x21, 0x00


	//----- nvinfo : EIATTR_KPARAM_INFO
	.align		4
.L_150:
        /*0038*/ 	.byte	0x04, 0x17
        /*003a*/ 	.short	(.L_152 - .L_151)
.L_151:
        /*003c*/ 	.word	0x00000000
        /*0040*/ 	.short	0x0000
        /*0042*/ 	.short	0x0000
        /*0044*/ 	.byte	0x00, 0xf5, 0x21, 0x00


	//----- nvinfo : EIATTR_SPARSE_MMA_MASK
	.align		4
.L_152:
        /*0048*/ 	.byte	0x03, 0x50
        /*004a*/ 	.short	0x0000


	//----- nvinfo : EIATTR_MAXREG_COUNT
	.align		4
        /*004c*/ 	.byte	0x03, 0x1b
        /*004e*/ 	.short	0x00ff


	//----- nvinfo : EIATTR_MERCURY_ISA_VERSION
	.align		4
        /*0050*/ 	.byte	0x03, 0x5f
        /*0052*/ 	.short	0x0101


	//----- nvinfo : EIATTR_VRC_CTA_INIT_COUNT
	.align		4
        /*0054*/ 	.byte	0x02, 0x4a
	.zero		1
	.zero		1


	//----- nvinfo : EIATTR_EXIT_INSTR_OFFSETS
	.align		4
        /*0058*/ 	.byte	0x04, 0x1c
        /*005a*/ 	.short	(.L_154 - .L_153)


	//   ....[0]....
.L_153:
        /*005c*/ 	.word	0x00000140


	//   ....[1]....
        /*0060*/ 	.word	0x000001d0


	//----- nvinfo : EIATTR_CBANK_PARAM_SIZE
	.align		4
.L_154:
        /*0064*/ 	.byte	0x03, 0x19
        /*0066*/ 	.short	0x0018


	//----- nvinfo : EIATTR_PARAM_CBANK
	.align		4
        /*0068*/ 	.byte	0x04, 0x0a
        /*006a*/ 	.short	(.L_156 - .L_155)
	.align		4
.L_155:
        /*006c*/ 	.word	index@(.nv.constant0._Z13matrixPosCudaPfS_ii)
        /*0070*/ 	.short	0x0380
        /*0072*/ 	.short	0x0018


	//----- nvinfo : EIATTR_SW_WAR
	.align		4
.L_156:
        /*0074*/ 	.byte	0x04, 0x36
        /*0076*/ 	.short	(.L_158 - .L_157)
.L_157:
        /*0078*/ 	.word	0x00000008
.L_158:


//--------------------- .nv.info._Z16negateMatrixCudaPfii --------------------------
	.section	.nv.info._Z16negateMatrixCudaPfii,"",@"SHT_CUDA_INFO"
	.sectionflags	@""
	.align	4


	//----- nvinfo : EIATTR_CUDA_API_VERSION
	.align		4
        /*0000*/ 	.byte	0x04, 0x37
        /*0002*/ 	.short	(.L_160 - .L_159)
.L_159:
        /*0004*/ 	.word	0x00000082


	//----- nvinfo : EIATTR_KPARAM_INFO
	.align		4
.L_160:
        /*0008*/ 	.byte	0x04, 0x17
        /*000a*/ 	.short	(.L_162 - .L_161)
.L_161:
        /*000c*/ 	.word	0x00000000
        /*0010*/ 	.short	0x0002
        /*0012*/ 	.short	0x000c
        /*0014*/ 	.byte	0x00, 0xf0, 0x11, 0x00


	//----- nvinfo : EIATTR_KPARAM_INFO
	.align		4
.L_162:
        /*0018*/ 	.byte	0x04, 0x17
        /*001a*/ 	.short	(.L_164 - .L_163)
.L_163:
        /*001c*/ 	.word	0x00000000
        /*0020*/ 	.short	0x0001
        /*0022*/ 	.short	0x0008
        /*0024*/ 	.byte	0x00, 0xf0, 0x11, 0x00


	//----- nvinfo : EIATTR_KPARAM_INFO
	.align		4
.L_164:
        /*0028*/ 	.byte	0x04, 0x17
        /*002a*/ 	.short	(.L_166 - .L_165)
.L_165:
        /*002c*/ 	.word	0x00000000
        /*0030*/ 	.short	0x0000
        /*0032*/ 	.short	0x0000
        /*0034*/ 	.byte	0x00, 0xf5, 0x21, 0x00


	//----- nvinfo : EIATTR_SPARSE_MMA_MASK
	.align		4
.L_166:
        /*0038*/ 	.byte	0x03, 0x50
        /*003a*/ 	.short	0x0000


	//----- nvinfo : EIATTR_MAXREG_COUNT
	.align		4
        /*003c*/ 	.byte	0x03, 0x1b
        /*003e*/ 	.short	0x00ff


	//----- nvinfo : EIATTR_MERCURY_ISA_VERSION
	.align		4
        /*0040*/ 	.byte	0x03, 0x5f
        /*0042*/ 	.short	0x0101


	//----- nvinfo : EIATTR_VRC_CTA_INIT_COUNT
	.align		4
        /*0044*/ 	.byte	0x02, 0x4a
	.zero		1
	.zero		1


	//----- nvinfo : EIATTR_EXIT_INSTR_OFFSETS
	.align		4
        /*0048*/ 	.byte	0x04, 0x1c
        /*004a*/ 	.short	(.L_168 - .L_167)


	//   ....[0]....
.L_167:
        /*004c*/ 	.word	0x00000140


	//   ....[1]....
        /*0050*/ 	.word	0x000001b0


	//----- nvinfo : EIATTR_CBANK_PARAM_SIZE
	.align		4
.L_168:
        /*0054*/ 	.byte	0x03, 0x19
        /*0056*/ 	.short	0x0010


	//----- nvinfo : EIATTR_PARAM_CBANK
	.align		4
        /*0058*/ 	.byte	0x04, 0x0a
        /*005a*/ 	.short	(.L_170 - .L_169)
	.align		4
.L_169:
        /*005c*/ 	.word	index@(.nv.constant0._Z16negateMatrixCudaPfii)
        /*0060*/ 	.short	0x0380
        /*0062*/ 	.short	0x0010


	//----- nvinfo : EIATTR_SW_WAR
	.align		4
.L_170:
        /*0064*/ 	.byte	0x04, 0x36
        /*0066*/ 	.short	(.L_172 - .L_171)
.L_171:
        /*0068*/ 	.word	0x00000008
.L_172:


//--------------------- .nv.info._Z13matrixAddCudaPfS_fii --------------------------
	.section	.nv.info._Z13matrixAddCudaPfS_fii,"",@"SHT_CUDA_INFO"
	.sectionflags	@""
	.align	4


	//----- nvinfo : EIATTR_CUDA_API_VERSION
	.align		4
        /*0000*/ 	.byte	0x04, 0x37
        /*0002*/ 	.short	(.L_174 - .L_173)
.L_173:
        /*0004*/ 	.word	0x00000082


	//----- nvinfo : EIATTR_KPARAM_INFO
	.align		4
.L_174:
        /*0008*/ 	.byte	0x04, 0x17
        /*000a*/ 	.short	(.L_176 - .L_175)
.L_175:
        /*000c*/ 	.word	0x00000000
        /*0010*/ 	.short	0x0004
        /*0012*/ 	.short	0x0018
        /*0014*/ 	.byte	0x00, 0xf0, 0x11, 0x00


	//----- nvinfo : EIATTR_KPARAM_INFO
	.align		4
.L_176:
        /*0018*/ 	.byte	0x04, 0x17
        /*001a*/ 	.short	(.L_178 - .L_177)
.L_177:
        /*001c*/ 	.word	0x00000000
        /*0020*/ 	.short	0x0003
        /*0022*/ 	.short	0x0014
        /*0024*/ 	.byte	0x00, 0xf0, 0x11, 0x00


	//----- nvinfo : EIATTR_KPARAM_INFO
	.align		4
.L_178:
        /*0028*/ 	.byte	0x04, 0x17
        /*002a*/ 	.short	(.L_180 - .L_179)
.L_179:
        /*002c*/ 	.word	0x00000000
        /*0030*/ 	.short	0x0002
        /*0032*/ 	.short	0x0010
        /*0034*/ 	.byte	0x00, 0xf0, 0x11, 0x00


	//----- nvinfo : EIATTR_KPARAM_INFO
	.align		4
.L_180:
        /*0038*/ 	.byte	0x04, 0x17
        /*003a*/ 	.short	(.L_182 - .L_181)
.L_181:
        /*003c*/ 	.word	0x00000000
        /*0040*/ 	.short	0x0001
        /*0042*/ 	.short	0x0008
        /*0044*/ 	.byte	0x00, 0xf5, 0x21, 0x00


	//----- nvinfo : EIATTR_KPARAM_INFO
	.align		4
.L_182:
        /*0048*/ 	.byte	0x04, 0x17
        /*004a*/ 	.short	(.L_184 - .L_183)
.L_183:
        /*004c*/ 	.word	0x00000000
        /*0050*/ 	.short	0x0000
        /*0052*/ 	.short	0x0000
        /*0054*/ 	.byte	0x00, 0xf5, 0x21, 0x00


	//----- nvinfo : EIATTR_SPARSE_MMA_MASK
	.align		4
.L_184:
        /*0058*/ 	.byte	0x03, 0x50
        /*005a*/ 	.short	0x0000


	//----- nvinfo : EIATTR_MAXREG_COUNT
	.align		4
        /*005c*/ 	.byte	0x03, 0x1b
        /*005e*/ 	.short	0x00ff


	//----- nvinfo : EIATTR_MERCURY_ISA_VERSION
	.align		4
        /*0060*/ 	.byte	0x03, 0x5f
        /*0062*/ 	.short	0x0101


	//----- nvinfo : EIATTR_VRC_CTA_INIT_COUNT
	.align		4
        /*0064*/ 	.byte	0x02, 0x4a
	.zero		1
	.zero		1


	//----- nvinfo : EIATTR_EXIT_INSTR_OFFSETS
	.align		4
        /*0068*/ 	.byte	0x04, 0x1c
        /*006a*/ 	.short	(.L_186 - .L_185)


	//   ....[0]....
.L_185:
        /*006c*/ 	.word	0x00000150


	//   ....[1]....
        /*0070*/ 	.word	0x00000200


	//----- nvinfo : EIATTR_CBANK_PARAM_SIZE
	.align		4
.L_186:
        /*0074*/ 	.byte	0x03, 0x19
        /*0076*/ 	.short	0x001c


	//----- nvinfo : EIATTR_PARAM_CBANK
	.align		4
        /*0078*/ 	.byte	0x04, 0x0a
        /*007a*/ 	.short	(.L_188 - .L_187)
	.align		4
.L_187:
        /*007c*/ 	.word	index@(.nv.constant0._Z13matrixAddCudaPfS_fii)
        /*0080*/ 	.short	0x0380
        /*0082*/ 	.short	0x001c


	//----- nvinfo : EIATTR_SW_WAR
	.align		4
.L_188:
        /*0084*/ 	.byte	0x04, 0x36
        /*0086*/ 	.short	(.L_190 - .L_189)
.L_189:
        /*0088*/ 	.word	0x00000008
.L_190:


//--------------------- .nv.info._Z18matrixMultiplyCudaPfS_S_iii --------------------------
	.section	.nv.info._Z18matrixMultiplyCudaPfS_S_iii,"",@"SHT_CUDA_INFO"
	.sectionflags	@""
	.align	4


	//----- nvinfo : EIATTR_CUDA_API_VERSION
	.align		4
        /*0000*/ 	.byte	0x04, 0x37
        /*0002*/ 	.short	(.L_192 - .L_191)
.L_191:
        /*0004*/ 	.word	0x00000082


	//----- nvinfo : EIATTR_KPARAM_INFO
	.align		4
.L_192:
        /*0008*/ 	.byte	0x04, 0x17
        /*000a*/ 	.short	(.L_194 - .L_193)
.L_193:
        /*000c*/ 	.word	0x00000000
        /*0010*/ 	.short	0x0005
        /*0012*/ 	.short	0x0020
        /*0014*/ 	.byte	0x00, 0xf0, 0x11, 0x00


	//----- nvinfo : EIATTR_KPARAM_INFO
	.align		4
.L_194:
        /*0018*/ 	.byte	0x04, 0x17
        /*001a*/ 	.short	(.L_196 - .L_195)
.L_195:
        /*001c*/ 	.word	0x00000000
        /*0020*/ 	.short	0x0004
        /*0022*/ 	.short	0x001c
        /*0024*/ 	.byte	0x00, 0xf0, 0x11, 0x00


	//----- nvinfo : EIATTR_KPARAM_INFO
	.align		4
.L_196:
        /*0028*/ 	.byte	0x04, 0x17
        /*002a*/ 	.short	(.L_198 - .L_197)
.L_197:
        /*002c*/ 	.word	0x00000000
        /*0030*/ 	.short	0x0003
        /*0032*/ 	.short	0x0018
        /*0034*/ 	.byte	0x00, 0xf0, 0x11, 0x00


	//----- nvinfo : EIATTR_KPARAM_INFO
	.align		4
.L_198:
        /*0038*/ 	.byte	0x04, 0x17
        /*003a*/ 	.short	(.L_200 - .L_199)
.L_199:
        /*003c*/ 	.word	0x00000000
        /*0040*/ 	.short	0x0002
        /*0042*/ 	.short	0x0010
        /*0044*/ 	.byte	0x00, 0xf5, 0x21, 0x00


	//----- nvinfo : EIATTR_KPARAM_INFO
	.align		4
.L_200:
        /*0048*/ 	.byte	0x04, 0x17
        /*004a*/ 	.short	(.L_202 - .L_201)
.L_201:
        /*004c*/ 	.word	0x00000000
        /*0050*/ 	.short	0x0001
        /*0052*/ 	.short	0x0008
        /*0054*/ 	.byte	0x00, 0xf5, 0x21, 0x00


	//----- nvinfo : EIATTR_KPARAM_INFO
	.align		4
.L_202:
        /*0058*/ 	.byte	0x04, 0x17
        /*005a*/ 	.short	(.L_204 - .L_203)
.L_203:
        /*005c*/ 	.word	0x00000000
        /*0060*/ 	.short	0x0000
        /*0062*/ 	.short	0x0000
        /*0064*/ 	.byte	0x00, 0xf5, 0x21, 0x00


	//----- nvinfo : EIATTR_SPARSE_MMA_MASK
	.align		4
.L_204:
        /*0068*/ 	.byte	0x03, 0x50
        /*006a*/ 	.short	0x0000


	//----- nvinfo : EIATTR_MAXREG_COUNT
	.align		4
        /*006c*/ 	.byte	0x03, 0x1b
        /*006e*/ 	.short	0x00ff


	//----- nvinfo : EIATTR_NUM_BARRIERS
	.align		4
        /*0070*/ 	.byte	0x02, 0x4c
        /*0072*/ 	.byte	0x01
	.zero		1


	//----- nvinfo : EIATTR_MERCURY_ISA_VERSION
	.align		4
        /*0074*/ 	.byte	0x03, 0x5f
        /*0076*/ 	.short	0x0101


	//----- nvinfo : EIATTR_VRC_CTA_INIT_COUNT
	.align		4
        /*0078*/ 	.byte	0x02, 0x4a
	.zero		1
	.zero		1


	//----- nvinfo : EIATTR_EXIT_INSTR_OFFSETS
	.align		4
        /*007c*/ 	.byte	0x04, 0x1c
        /*007e*/ 	.short	(.L_206 - .L_205)


	//   ....[0]....
.L_205:
        /*0080*/ 	.word	0x000000f0


	//   ....[1]....
        /*0084*/ 	.word	0x00000930


	//----- nvinfo : EIATTR_CBANK_PARAM_SIZE
	.align		4
.L_206:
        /*0088*/ 	.byte	0x03, 0x19
        /*008a*/ 	.short	0x0024


	//----- nvinfo : EIATTR_PARAM_CBANK
	.align		4
        /*008c*/ 	.byte	0x04, 0x0a
        /*008e*/ 	.short	(.L_208 - .L_207)
	.align		4
.L_207:
        /*0090*/ 	.word	index@(.nv.constant0._Z18matrixMultiplyCudaPfS_S_iii)
        /*0094*/ 	.short	0x0380
        /*0096*/ 	.short	0x0024


	//----- nvinfo : EIATTR_SW_WAR
	.align		4
.L_208:
        /*0098*/ 	.byte	0x04, 0x36
        /*009a*/ 	.short	(.L_210 - .L_209)
.L_209:
        /*009c*/ 	.word	0x00000008
.L_210:


//--------------------- .nv.info._Z13transposeCudaPfS_ii --------------------------
	.section	.nv.info._Z13transposeCudaPfS_ii,"",@"SHT_CUDA_INFO"
	.sectionflags	@""
	.align	4


	//----- nvinfo : EIATTR_CUDA_API_VERSION
	.align		4
        /*0000*/ 	.byte	0x04, 0x37
        /*0002*/ 	.short	(.L_212 - .L_211)
.L_211:
        /*0004*/ 	.word	0x00000082


	//----- nvinfo : EIATTR_KPARAM_INFO
	.align		4
.L_212:
        /*0008*/ 	.byte	0x04, 0x17
        /*000a*/ 	.short	(.L_214 - .L_213)
.L_213:
        /*000c*/ 	.word	0x00000000
        /*0010*/ 	.short	0x0003
        /*0012*/ 	.short	0x0014
        /*0014*/ 	.byte	0x00, 0xf0, 0x11, 0x00


	//----- nvinfo : EIATTR_KPARAM_INFO
	.align		4
.L_214:
        /*0018*/ 	.byte	0x04, 0x17
        /*001a*/ 	.short	(.L_216 - .L_215)
.L_215:
        /*001c*/ 	.word	0x00000000
        /*0020*/ 	.short	0x0002
        /*0022*/ 	.short	0x0010
        /*0024*/ 	.byte	0x00, 0xf0, 0x11, 0x00


	//----- nvinfo : EIATTR_KPARAM_INFO
	.align		4
.L_216:
        /*0028*/ 	.byte	0x04, 0x17
        /*002a*/ 	.short	(.L_218 - .L_217)
.L_217:
        /*002c*/ 	.word	0x00000000
        /*0030*/ 	.short	0x0001
        /*0032*/ 	.short	0x0008
        /*0034*/ 	.byte	0x00, 0xf5, 0x21, 0x00


	//----- nvinfo : EIATTR_KPARAM_INFO
	.align		4
.L_218:
        /*0038*/ 	.byte	0x04, 0x17
        /*003a*/ 	.short	(.L_220 - .L_219)
.L_219:
        /*003c*/ 	.word	0x00000000
        /*0040*/ 	.short	0x0000
        /*0042*/ 	.short	0x0000
        /*0044*/ 	.byte	0x00, 0xf5, 0x21, 0x00


	//----- nvinfo : EIATTR_SPARSE_MMA_MASK
	.align		4
.L_220:
        /*0048*/ 	.byte	0x03, 0x50
        /*004a*/ 	.short	0x0000


	//----- nvinfo : EIATTR_MAXREG_COUNT
	.align		4
        /*004c*/ 	.byte	0x03, 0x1b
        /*004e*/ 	.short	0x00ff


	//----- nvinfo : EIATTR_NUM_BARRIERS
	.align		4
        /*0050*/ 	.byte	0x02, 0x4c
        /*0052*/ 	.byte	0x01
	.zero		1


	//----- nvinfo : EIATTR_MERCURY_ISA_VERSION
	.align		4
        /*0054*/ 	.byte	0x03, 0x5f
        /*0056*/ 	.short	0x0101


	//----- nvinfo : EIATTR_VRC_CTA_INIT_COUNT
	.align		4
        /*0058*/ 	.byte	0x02, 0x4a
	.zero		1
	.zero		1


	//----- nvinfo : EIATTR_EXIT_INSTR_OFFSETS
	.align		4
        /*005c*/ 	.byte	0x04, 0x1c
        /*005e*/ 	.short	(.L_222 - .L_221)


	//   ....[0]....
.L_221:
        /*0060*/ 	.word	0x000001d0


	//   ....[1]....
        /*0064*/ 	.word	0x00000220


	//----- nvinfo : EIATTR_CBANK_PARAM_SIZE
	.align		4
.L_222:
        /*0068*/ 	.byte	0x03, 0x19
        /*006a*/ 	.short	0x0018


	//----- nvinfo : EIATTR_PARAM_CBANK
	.align		4
        /*006c*/ 	.byte	0x04, 0x0a
        /*006e*/ 	.short	(.L_224 - .L_223)
	.align		4
.L_223:
        /*0070*/ 	.word	index@(.nv.constant0._Z13transposeCudaPfS_ii)
        /*0074*/ 	.short	0x0380
        /*0076*/ 	.short	0x0018


	//----- nvinfo : EIATTR_SW_WAR
	.align		4
.L_224:
        /*0078*/ 	.byte	0x04, 0x36
        /*007a*/ 	.short	(.L_226 - .L_225)
.L_225:
        /*007c*/ 	.word	0x00000008
.L_226:


//--------------------- .nv.info._Z14copyMatrixCudaPfS_ii --------------------------
	.section	.nv.info._Z14copyMatrixCudaPfS_ii,"",@"SHT_CUDA_INFO"
	.sectionflags	@""
	.align	4


	//----- nvinfo : EIATTR_CUDA_API_VERSION
	.align		4
        /*0000*/ 	.byte	0x04, 0x37
        /*0002*/ 	.short	(.L_228 - .L_227)
.L_227:
        /*0004*/ 	.word	0x00000082


	//----- nvinfo : EIATTR_KPARAM_INFO
	.align		4
.L_228:
        /*0008*/ 	.byte	0x04, 0x17
        /*000a*/ 	.short	(.L_230 - .L_229)
.L_229:
        /*000c*/ 	.word	0x00000000
        /*0010*/ 	.short	0x0003
        /*0012*/ 	.short	0x0014
        /*0014*/ 	.byte	0x00, 0xf0, 0x11, 0x00


	//----- nvinfo : EIATTR_KPARAM_INFO
	.align		4
.L_230:
        /*0018*/ 	.byte	0x04, 0x17
        /*001a*/ 	.short	(.L_232 - .L_231)
.L_231:
        /*001c*/ 	.word	0x00000000
        /*0020*/ 	.short	0x0002
        /*0022*/ 	.short	0x0010
        /*0024*/ 	.byte	0x00, 0xf0, 0x11, 0x00


	//----- nvinfo : EIATTR_KPARAM_INFO
	.align		4
.L_232:
        /*0028*/ 	.byte	0x04, 0x17
        /*002a*/ 	.short	(.L_234 - .L_233)
.L_233:
        /*002c*/ 	.word	0x00000000
        /*0030*/ 	.short	0x0001
        /*0032*/ 	.short	0x0008
        /*0034*/ 	.byte	0x00, 0xf5, 0x21, 0x00


	//----- nvinfo : EIATTR_KPARAM_INFO
	.align		4
.L_234:
        /*0038*/ 	.byte	0x04, 0x17
        /*003a*/ 	.short	(.L_236 - .L_235)
.L_235:
        /*003c*/ 	.word	0x00000000
        /*0040*/ 	.short	0x0000
        /*0042*/ 	.short	0x0000
        /*0044*/ 	.byte	0x00, 0xf5, 0x21, 0x00


	//----- nvinfo : EIATTR_SPARSE_MMA_MASK
	.align		4
.L_236:
        /*0048*/ 	.byte	0x03, 0x50
        /*004a*/ 	.short	0x0000


	//----- nvinfo : EIATTR_MAXREG_COUNT
	.align		4
        /*004c*/ 	.byte	0x03, 0x1b
        /*004e*/ 	.short	0x00ff


	//----- nvinfo : EIATTR_MERCURY_ISA_VERSION
	.align		4
        /*0050*/ 	.byte	0x03, 0x5f
        /*0052*/ 	.short	0x0101


	//----- nvinfo : EIATTR_VRC_CTA_INIT_COUNT
	.align		4
        /*0054*/ 	.byte	0x02, 0x4a
	.zero		1
	.zero		1


	//----- nvinfo : EIATTR_EXIT_INSTR_OFFSETS
	.align		4
        /*0058*/ 	.byte	0x04, 0x1c
        /*005a*/ 	.short	(.L_238 - .L_237)


	//   ....[0]....
.L_237:
        /*005c*/ 	.word	0x00000140


	//   ....[1]....
        /*0060*/ 	.word	0x000001c0


	//----- nvinfo : EIATTR_CBANK_PARAM_SIZE
	.align		4
.L_238:
        /*0064*/ 	.byte	0x03, 0x19
        /*0066*/ 	.short	0x0018


	//----- nvinfo : EIATTR_PARAM_CBANK
	.align		4
        /*0068*/ 	.byte	0x04, 0x0a
        /*006a*/ 	.short	(.L_240 - .L_239)
	.align		4
.L_239:
        /*006c*/ 	.word	index@(.nv.constant0._Z14copyMatrixCudaPfS_ii)
        /*0070*/ 	.short	0x0380
        /*0072*/ 	.short	0x0018


	//----- nvinfo : EIATTR_SW_WAR
	.align		4
.L_240:
        /*0074*/ 	.byte	0x04, 0x36
        /*0076*/ 	.short	(.L_242 - .L_241)
.L_241:
        /*0078*/ 	.word	0x00000008
.L_242:


//--------------------- .nv.info._Z11initMatCudaPffi --------------------------
	.section	.nv.info._Z11initMatCudaPffi,"",@"SHT_CUDA_INFO"
	.sectionflags	@""
	.align	4


	//----- nvinfo : EIATTR_CUDA_API_VERSION
	.align		4
        /*0000*/ 	.byte	0x04, 0x37
        /*0002*/ 	.short	(.L_244 - .L_243)
.L_243:
        /*0004*/ 	.word	0x00000082


	//----- nvinfo : EIATTR_KPARAM_INFO
	.align		4
.L_244:
        /*0008*/ 	.byte	0x04, 0x17
        /*000a*/ 	.short	(.L_246 - .L_245)
.L_245:
        /*000c*/ 	.word	0x00000000
        /*0010*/ 	.short	0x0002
        /*0012*/ 	.short	0x000c
        /*0014*/ 	.byte	0x00, 0xf0, 0x11, 0x00


	//----- nvinfo : EIATTR_KPARAM_INFO
	.align		4
.L_246:
        /*0018*/ 	.byte	0x04, 0x17
        /*001a*/ 	.short	(.L_248 - .L_247)
.L_247:
        /*001c*/ 	.word	0x00000000
        /*0020*/ 	.short	0x0001
        /*0022*/ 	.short	0x0008
        /*0024*/ 	.byte	0x00, 0xf0, 0x11, 0x00


	//----- nvinfo : EIATTR_KPARAM_INFO
	.align		4
.L_248:
        /*0028*/ 	.byte	0x04, 0x17
        /*002a*/ 	.short	(.L_250 - .L_249)
.L_249:
        /*002c*/ 	.word	0x00000000
        /*0030*/ 	.short	0x0000
        /*0032*/ 	.short	0x0000
        /*0034*/ 	.byte	0x00, 0xf5, 0x21, 0x00


	//----- nvinfo : EIATTR_SPARSE_MMA_MASK
	.align		4
.L_250:
        /*0038*/ 	.byte	0x03, 0x50
        /*003a*/ 	.short	0x0000


	//----- nvinfo : EIATTR_MAXREG_COUNT
	.align		4
        /*003c*/ 	.byte	0x03, 0x1b
        /*003e*/ 	.short	0x00ff


	//----- nvinfo : EIATTR_MERCURY_ISA_VERSION
	.align		4
        /*0040*/ 	.byte	0x03, 0x5f
        /*0042*/ 	.short	0x0101


	//----- nvinfo : EIATTR_VRC_CTA_INIT_COUNT
	.align		4
        /*0044*/ 	.byte	0x02, 0x4a
	.zero		1
	.zero		1


	//----- nvinfo : EIATTR_EXIT_INSTR_OFFSETS
	.align		4
        /*0048*/ 	.byte	0x04, 0x1c
        /*004a*/ 	.short	(.L_252 - .L_251)


	//   ....[0]....
.L_251:
        /*004c*/ 	.word	0x00000130


	//   ....[1]....
        /*0050*/ 	.word	0x00000190


	//----- nvinfo : EIATTR_CBANK_PARAM_SIZE
	.align		4
.L_252:
        /*0054*/ 	.byte	0x03, 0x19
        /*0056*/ 	.short	0x0010


	//----- nvinfo : EIATTR_PARAM_CBANK
	.align		4
        /*0058*/ 	.byte	0x04, 0x0a
        /*005a*/ 	.short	(.L_254 - .L_253)
	.align		4
.L_253:
        /*005c*/ 	.word	index@(.nv.constant0._Z11initMatCudaPffi)
        /*0060*/ 	.short	0x0380
        /*0062*/ 	.short	0x0010


	//----- nvinfo : EIATTR_SW_WAR
	.align		4
.L_254:
        /*0064*/ 	.byte	0x04, 0x36
        /*0066*/ 	.short	(.L_256 - .L_255)
.L_255:
        /*0068*/ 	.word	0x00000008
.L_256:


//--------------------- .nv.info._Z8printMatPfii  --------------------------
	.section	.nv.info._Z8printMatPfii,"",@"SHT_CUDA_INFO"
	.sectionflags	@""
	.align	4


	//----- nvinfo : EIATTR_CUDA_API_VERSION
	.align		4
        /*0000*/ 	.byte	0x04, 0x37
        /*0002*/ 	.short	(.L_258 - .L_257)
.L_257:
        /*0004*/ 	.word	0x00000082


	//----- nvinfo : EIATTR_KPARAM_INFO
	.align		4
.L_258:
        /*0008*/ 	.byte	0x04, 0x17
        /*000a*/ 	.short	(.L_260 - .L_259)
.L_259:
        /*000c*/ 	.word	0x00000000
        /*0010*/ 	.short	0x0002
        /*0012*/ 	.short	0x000c
        /*0014*/ 	.byte	0x00, 0xf0, 0x11, 0x00


	//----- nvinfo : EIATTR_KPARAM_INFO
	.align		4
.L_260:
        /*0018*/ 	.byte	0x04, 0x17
        /*001a*/ 	.short	(.L_262 - .L_261)
.L_261:
        /*001c*/ 	.word	0x00000000
        /*0020*/ 	.short	0x0001
        /*0022*/ 	.short	0x0008
        /*0024*/ 	.byte	0x00, 0xf0, 0x11, 0x00


	//----- nvinfo : EIATTR_KPARAM_INFO
	.align		4
.L_262:
        /*0028*/ 	.byte	0x04, 0x17
        /*002a*/ 	.short	(.L_264 - .L_263)
.L_263:
        /*002c*/ 	.word	0x00000000
        /*0030*/ 	.short	0x0000
        /*0032*/ 	.short	0x0000
        /*0034*/ 	.byte	0x00, 0xf5, 0x21, 0x00


	//----- nvinfo : EIATTR_SPARSE_MMA_MASK
	.align		4
.L_264:
        /*0038*/ 	.byte	0x03, 0x50
        /*003a*/ 	.short	0x0000


	//----- nvinfo : EIATTR_MAXREG_COUNT
	.align		4
        /*003c*/ 	.byte	0x03, 0x1b
        /*003e*/ 	.short	0x00ff


	//----- nvinfo : EIATTR_EXTERNS
	.align		4
        /*0040*/ 	.byte	0x04, 0x0f
        /*0042*/ 	.short	(.L_266 - .L_265)


	//   ....[0]....
	.align		4
.L_265:
        /*0044*/ 	.word	index@(vprintf)


	//----- nvinfo : EIATTR_MERCURY_ISA_VERSION
	.align		4
.L_266:
        /*0048*/ 	.byte	0x03, 0x5f
        /*004a*/ 	.short	0x0101


	//----- nvinfo : EIATTR_VRC_CTA_INIT_COUNT
	.align		4
        /*004c*/ 	.byte	0x02, 0x4a
	.zero		1
	.zero		1


	//----- nvinfo : EIATTR_SYSCALL_OFFSETS
	.align		4
        /*0050*/ 	.byte	0x04, 0x46
        /*0052*/ 	.short	(.L_268 - .L_267)


	//   ....[0]....
.L_267:
        /*0054*/ 	.word	0x000000d0


	//   ....[1]....
        /*0058*/ 	.word	0x00000360


	//   ....[2]....
        /*005c*/ 	.word	0x00000440


	//   ....[3]....
        /*0060*/ 	.word	0x00000510


	//   ....[4]....
        /*0064*/ 	.word	0x000005e0


	//   ....[5]....
        /*0068*/ 	.word	0x000006b0


	//   ....[6]....
        /*006c*/ 	.word	0x00000780


	//   ....[7]....
        /*0070*/ 	.word	0x00000850


	//   ....[8]....
        /*0074*/ 	.word	0x00000920


	//   ....[9]....
        /*0078*/ 	.word	0x000009f0


	//   ....[10]....
        /*007c*/ 	.word	0x00000ac0


	//   ....[11]....
        /*0080*/ 	.word	0x00000b90


	//   ....[12]....
        /*0084*/ 	.word	0x00000c60


	//   ....[13]....
        /*0088*/ 	.word	0x00000d30


	//   ....[14]....
        /*008c*/ 	.word	0x00000e00


	//   ....[15]....
        /*0090*/ 	.word	0x00000ed0


	//   ....[16]....
        /*0094*/ 	.word	0x00000fa0


	//   ....[17]....
        /*0098*/ 	.word	0x000011a0


	//   ....[18]....
        /*009c*/ 	.word	0x000012d0


	//   ....[19]....
        /*00a0*/ 	.word	0x000013a0


	//   ....[20]....
        /*00a4*/ 	.word	0x00001470


	//   ....[21]....
        /*00a8*/ 	.word	0x00001540


	//   ....[22]....
        /*00ac*/ 	.word	0x00001610


	//   ....[23]....
        /*00b0*/ 	.word	0x000016e0


	//   ....[24]....
        /*00b4*/ 	.word	0x000017b0


	//   ....[25]....
        /*00b8*/ 	.word	0x00001940


	//   ....[26]....
        /*00bc*/ 	.word	0x00001a70


	//   ....[27]....
        /*00c0*/ 	.word	0x00001b40


	//   ....[28]....
        /*00c4*/ 	.word	0x00001c10


	//   ....[29]....
        /*00c8*/ 	.word	0x00001d70


	//   ....[30]....
        /*00cc*/ 	.word	0x00001ee0


	//   ....[31]....
        /*00d0*/ 	.word	0x00001fd0


	//   ....[32]....
        /*00d4*/ 	.word	0x00002050


	//   ....[33]....
        /*00d8*/ 	.word	0x000021c0


	//   ....[34]....
        /*00dc*/ 	.word	0x00002230


	//   ....[35]....
        /*00e0*/ 	.word	0x000022a0


	//   ....[36]....
        /*00e4*/ 	.word	0x00002310


	//   ....[37]....
        /*00e8*/ 	.word	0x00002420


	//   ....[38]....
        /*00ec*/ 	.word	0x000024d0


	//----- nvinfo : EIATTR_EXIT_INSTR_OFFSETS
	.align		4
.L_268:
        /*00f0*/ 	.byte	0x04, 0x1c
        /*00f2*/ 	.short	(.L_270 - .L_269)


	//   ....[0]....
.L_269:
        /*00f4*/ 	.word	0x000024e0


	//----- nvinfo : EIATTR_CRS_STACK_SIZE
	.align		4
.L_270:
        /*00f8*/ 	.byte	0x04, 0x1e
        /*00fa*/ 	.short	(.L_272 - .L_271)
.L_271:
        /*00fc*/ 	.word	0x00000000


	//----- nvinfo : EIATTR_CBANK_PARAM_SIZE
	.align		4
.L_272:
        /*0100*/ 	.byte	0x03, 0x19
        /*0102*/ 	.short	0x0010


	//----- nvinfo : EIATTR_PARAM_CBANK
	.align		4
        /*0104*/ 	.byte	0x04, 0x0a
        /*0106*/ 	.short	(.L_274 - .L_273)
	.align		4
.L_273:
        /*0108*/ 	.word	index@(.nv.constant0._Z8printMatPfii)
        /*010c*/ 	.short	0x0380
        /*010e*/ 	.short	0x0010


	//----- nvinfo : EIATTR_SW_WAR
	.align		4
.L_274:
        /*0110*/ 	.byte	0x04, 0x36
        /*0112*/ 	.short	(.L_276 - .L_275)
.L_275:
        /*0114*/ 	.word	0x00000008
.L_276:


//--------------------- .nv.callgraph             --------------------------
	.section	.nv.callgraph,"",@"SHT_CUDA_CALLGRAPH"
	.align	4
	.sectionentsize	8
	.align		4
        /*0000*/ 	.word	0x00000000
	.align		4
        /*0004*/ 	.word	0xffffffff
	.align		4
        /*0008*/ 	.word	index@(_Z8printMatPfii)
	.align		4
        /*000c*/ 	.word	index@(vprintf)
	.align		4
        /*0010*/ 	.word	0x00000000
	.align		4
        /*0014*/ 	.word	0xfffffffe
	.align		4
        /*0018*/ 	.word	0x00000000
	.align		4
        /*001c*/ 	.word	0xfffffffd
	.align		4
        /*0020*/ 	.word	0x00000000
	.align		4
        /*0024*/ 	.word	0xfffffffc


//--------------------- .nv.constant4             --------------------------
	.section	.nv.constant4,"a",@progbits
	.align	8
	.align		8
.nv.constant4:
        /*0000*/ 	.dword	$str
	.align		8
        /*0008*/ 	.dword	$str$1
	.align		8
        /*0010*/ 	.dword	$str$2
	.align		8
        /*0018*/ 	.dword	vprintf


//--------------------- .text._Z8updYCudaPfS_S_S_i --------------------------
	.section	.text._Z8updYCudaPfS_S_S_i,"ax",@progbits
	.align	128
        .global         _Z8updYCudaPfS_S_S_i
        .type           _Z8updYCudaPfS_S_S_i,@function
        .size           _Z8updYCudaPfS_S_S_i,(.L_x_80 - _Z8updYCudaPfS_S_S_i)
        .other          _Z8updYCudaPfS_S_S_i,@"STO_CUDA_ENTRY STV_DEFAULT"
_Z8updYCudaPfS_S_S_i:
.text._Z8updYCudaPfS_S_S_i:
[----:B------:R-:W-:Y:S08]  /*0000*/  LDC R1, c[0x0][0x37c] ;  /* 0x0000df00ff017b82 */ /* 0x000ff00000000800 */
[----:B------:R-:W-:Y:S01]  /*0010*/  S2UR UR4, SR_CTAID.Z ;  /* 0x00000000000479c3 */ /* 0x000fe20000002700 */
[----:B------:R-:W0:Y:S01]  /*0020*/  S2R R0, SR_TID.Z ;  /* 0x0000000000007919 */ /* 0x000e220000002300 */
[----:B------:R-:W1:Y:S01]  /*0030*/  LDCU UR5, c[0x0][0x370] ;  /* 0x00006e00ff0577ac */ /* 0x000e620008000800 */
[----:B------:R-:W2:Y:S01]  /*0040*/  S2R R3, SR_TID.Y ;  /* 0x0000000000037919 */ /* 0x000ea20000002200 */
[----:B------:R-:W3:Y:S04]  /*0050*/  LDCU UR6, c[0x0][0x374] ;  /* 0x00006e80ff0677ac */ /* 0x000ee80008000800 */
[----:B------:R-:W3:Y:S01]  /*0060*/  S2UR UR7, SR_CTAID.Y ;  /* 0x00000000000779c3 */ /* 0x000ee20000002600 */
[----:B------:R-:W4:Y:S01]  /*0070*/  S2R R5, SR_TID.X ;  /* 0x0000000000057919 */ /* 0x000f220000002100 */
[----:B------:R-:W4:Y:S01]  /*0080*/  LDCU UR9, c[0x0][0x360] ;  /* 0x00006c00ff0977ac */ /* 0x000f220008000800 */
[----:B------:R-:W2:Y:S05]  /*0090*/  LDCU UR10, c[0x0][0x364] ;  /* 0x00006c80ff0a77ac */ /* 0x000eaa0008000800 */
[----:B------:R-:W1:Y:S08]  /*00a0*/  S2UR UR8, SR_CTAID.X ;  /* 0x00000000000879c3 */ /* 0x000e700000002500 */
[----:B------:R-:W0:Y:S01]  /*00b0*/  LDC R7, c[0x0][0x368] ;  /* 0x0000da00ff077b82 */ /* 0x000e220000000800 */
[----:B---3--:R-:W-:-:S04]  /*00c0*/  UIMAD UR4, UR4, UR6, UR7 ;  /* 0x00000006040472a4 */ /* 0x008fc8000f8e0207 */
[----:B-1----:R-:W-:Y:S01]  /*00d0*/  UIMAD UR4, UR4, UR5, UR8 ;  /* 0x00000005040472a4 */ /* 0x002fe2000f8e0208 */
[----:B------:R-:W1:Y:S05]  /*00e0*/  LDCU UR5, c[0x0][0x3a0] ;  /* 0x00007400ff0577ac */ /* 0x000e6a0008000800 */
[----:B0-----:R-:W-:-:S04]  /*00f0*/  IMAD R0, R7, UR4, R0 ;  /* 0x0000000407007c24 */ /* 0x001fc8000f8e0200 */
[----:B--2---:R-:W-:-:S04]  /*0100*/  IMAD R0, R0, UR10, R3 ;  /* 0x0000000a00007c24 */ /* 0x004fc8000f8e0203 */
[----:B----4-:R-:W-:-:S05]  /*0110*/  IMAD R2, R0, UR9, R5 ;  /* 0x0000000900027c24 */ /* 0x010fca000f8e0205 */
[----:B-1----:R-:W-:-:S13]  /*0120*/  ISETP.GE.AND P0, PT, R2, UR5, PT ;  /* 0x0000000502007c0c */ /* 0x002fda000bf06270 */
[----:B------:R-:W-:Y:S05]  /*0130*/  @P0 EXIT ;  /* 0x000000000000094d */ /* 0x000fea0003800000 */
[----:B------:R-:W0:Y:S01]  /*0140*/  LDC.64 R6, c[0x0][0x390] ;  /* 0x0000e400ff067b82 */ /* 0x000e220000000a00 */
[----:B------:R-:W1:Y:S07]  /*0150*/  LDCU.64 UR4, c[0x0][0x358] ;  /* 0x00006b00ff0477ac */ /* 0x000e6e0008000a00 */
[----:B------:R-:W2:Y:S01]  /*0160*/  LDC.64 R4, c[0x0][0x388] ;  /* 0x0000e200ff047b82 */ /* 0x000ea20000000a00 */
[----:B0-----:R-:W-:-:S05]  /*0170*/  IMAD.WIDE R6, R2, 0x4, R6 ;  /* 0x0000000402067825 */ /* 0x001fca00078e0206 */
[----:B-1----:R-:W3:Y:S01]  /*0180*/  LDG.E R3, desc[UR4][R6.64] ;  /* 0x0000000406037981 */ /* 0x002ee2000c1e1900 */
[----:B--2---:R-:W-:-:S05]  /*0190*/  IMAD.WIDE R4, R2, 0x4, R4 ;  /* 0x0000000402047825 */ /* 0x004fca00078e0204 */
[----:B------:R-:W2:Y:S01]  /*01a0*/  LDG.E R0, desc[UR4][R4.64] ;  /* 0x0000000404007981 */ /* 0x000ea2000c1e1900 */
[----:B------:R-:W-:Y:S01]  /*01b0*/  BSSY.RECONVERGENT B0, `(.L_x_0) ;  /* 0x000000c000007945 */ /* 0x000fe20003800200 */
[----:B---3--:R-:W0:Y:S08]  /*01c0*/  MUFU.RCP R8, R3 ;  /* 0x0000000300087308 */ /* 0x008e300000001000 */
[----:B--2---:R-:W1:Y:S01]  /*01d0*/  FCHK P0, R0, R3 ;  /* 0x0000000300007302 */ /* 0x004e620000000000 */
[----:B0-----:R-:W-:-:S04]  /*01e0*/  FFMA R9, -R3, R8, 1 ;  /* 0x3f80000003097423 */ /* 0x001fc80000000108 */
[----:B------:R-:W-:-:S04]  /*01f0*/  FFMA R9, R8, R9, R8 ;  /* 0x0000000908097223 */ /* 0x000fc80000000008 */
[----:B------:R-:W-:-:S04]  /*0200*/  FFMA R8, R0, R9, RZ ;  /* 0x0000000900087223 */ /* 0x000fc800000000ff */
[----:B------:R-:W-:-:S04]  /*0210*/  FFMA R10, -R3, R8, R0 ;  /* 0x00000008030a7223 */ /* 0x000fc80000000100 */
[----:B------:R-:W-:Y:S01]  /*0220*/  FFMA R8, R9, R10, R8 ;  /* 0x0000000a09087223 */ /* 0x000fe20000000008 */
[----:B-1----:R-:W-:Y:S06]  /*0230*/  @!P0 BRA `(.L_x_1) ;  /* 0x00000000000c8947 */ /* 0x002fec0003800000 */
[----:B------:R-:W-:-:S07]  /*0240*/  MOV R4, 0x260 ;  /* 0x0000026000047802 */ /* 0x000fce0000000f00 */
[----:B------:R-:W-:Y:S05]  /*0250*/  CALL.REL.NOINC `($__internal_0_$__cuda_sm3x_div_rn_noftz_f32_slowpath) ;  /* 0x0000000000287944 */ /* 0x000fea0003c00000 */
[----:B------:R-:W-:-:S07]  /*0260*/  IMAD.MOV.U32 R8, RZ, RZ, R0 ;  /* 0x000000ffff087224 */ /* 0x000fce00078e0000 */
.L_x_1:
[----:B------:R-:W-:Y:S05]  /*0270*/  BSYNC.RECONVERGENT B0 ;  /* 0x0000000000007941 */ /* 0x000fea0003800200 */
.L_x_0:
[----:B------:R-:W0:Y:S08]  /*0280*/  LDC.64 R4, c[0x0][0x398] ;  /* 0x0000e600ff047b82 */ /* 0x000e300000000a00 */
[----:B------:R-:W1:Y:S01]  /*0290*/  LDC.64 R6, c[0x0][0x380] ;  /* 0x0000e000ff067b82 */ /* 0x000e620000000a00 */
[----:B0-----:R-:W-:-:S06]  /*02a0*/  IMAD.WIDE R4, R2, 0x4, R4 ;  /* 0x0000000402047825 */ /* 0x001fcc00078e0204 */
[----:B------:R-:W2:Y:S01]  /*02b0*/  LDG.E R5, desc[UR4][R4.64] ;  /* 0x0000000404057981 */ /* 0x000ea2000c1e1900 */
[----:B-1----:R-:W-:-:S04]  /*02c0*/  IMAD.WIDE R2, R2, 0x4, R6 ;  /* 0x0000000402027825 */ /* 0x002fc800078e0206 */
[----:B--2---:R-:W-:-:S05]  /*02d0*/  FMUL R7, R5, R8 ;  /* 0x0000000805077220 */ /* 0x004fca0000400000 */
[----:B------:R-:W-:Y:S01]  /*02e0*/  STG.E desc[UR4][R2.64], R7 ;  /* 0x0000000702007986 */ /* 0x000fe2000c101904 */
[----:B------:R-:W-:Y:S05]  /*02f0*/  EXIT ;  /* 0x000000000000794d */ /* 0x000fea0003800000 */
        .weak           $__internal_0_$__cuda_sm3x_div_rn_noftz_f32_slowpath
        .type           $__internal_0_$__cuda_sm3x_div_rn_noftz_f32_slowpath,@function
        .size           $__internal_0_$__cuda_sm3x_div_rn_noftz_f32_slowpath,(.L_x_80 - $__internal_0_$__cuda_sm3x_div_rn_noftz_f32_slowpath)
$__internal_0_$__cuda_sm3x_div_rn_noftz_f32_slowpath:
[--C-:B------:R-:W-:Y:S01]  /*0300*/  SHF.R.U32.HI R6, RZ, 0x17, R3.reuse ;  /* 0x00000017ff067819 */ /* 0x100fe20000011603 */
[----:B------:R-:W-:Y:S01]  /*0310*/  BSSY.RECONVERGENT B1, `(.L_x_2) ;  /* 0x0000064000017945 */ /* 0x000fe20003800200 */
[--C-:B------:R-:W-:Y:S01]  /*0320*/  SHF.R.U32.HI R5, RZ, 0x17, R0.reuse ;  /* 0x00000017ff057819 */ /* 0x100fe20000011600 */
[----:B------:R-:W-:Y:S01]  /*0330*/  IMAD.MOV.U32 R7, RZ, RZ, R0 ;  /* 0x000000ffff077224 */ /* 0x000fe200078e0000 */
[----:B------:R-:W-:Y:S01]  /*0340*/  LOP3.LUT R6, R6, 0xff, RZ, 0xc0, !PT ;  /* 0x000000ff06067812 */ /* 0x000fe200078ec0ff */
[----:B------:R-:W-:Y:S01]  /*0350*/  IMAD.MOV.U32 R8, RZ, RZ, R3 ;  /* 0x000000ffff087224 */ /* 0x000fe200078e0003 */
[----:B------:R-:W-:-:S03]  /*0360*/  LOP3.LUT R5, R5, 0xff, RZ, 0xc0, !PT ;  /* 0x000000ff05057812 */ /* 0x000fc600078ec0ff */
[----:B------:R-:W-:Y:S02]  /*0370*/  VIADD R11, R6, 0xffffffff ;  /* 0xffffffff060b7836 */ /* 0x000fe40000000000 */
[----:B------:R-:W-:-:S03]  /*0380*/  VIADD R10, R5, 0xffffffff ;  /* 0xffffffff050a7836 */ /* 0x000fc60000000000 */
[----:B------:R-:W-:-:S04]  /*0390*/  ISETP.GT.U32.AND P0, PT, R11, 0xfd, PT ;  /* 0x000000fd0b00780c */ /* 0x000fc80003f04070 */
[----:B------:R-:W-:-:S13]  /*03a0*/  ISETP.GT.U32.OR P0, PT, R10, 0xfd, P0 ;  /* 0x000000fd0a00780c */ /* 0x000fda0000704470 */
[----:B------:R-:W-:Y:S01]  /*03b0*/  @!P0 IMAD.MOV.U32 R9, RZ, RZ, RZ ;  /* 0x000000ffff098224 */ /* 0x000fe200078e00ff */
[----:B------:R-:W-:Y:S06]  /*03c0*/  @!P0 BRA `(.L_x_3) ;  /* 0x00000000005c8947 */ /* 0x000fec0003800000 */
[----:B------:R-:W-:Y:S02]  /*03d0*/  FSETP.GTU.FTZ.AND P0, PT, |R0|, +INF , PT ;  /* 0x7f8000000000780b */ /* 0x000fe40003f1c200 */
[----:B------:R-:W-:-:S04]  /*03e0*/  FSETP.GTU.FTZ.AND P1, PT, |R3|, +INF , PT ;  /* 0x7f8000000300780b */ /* 0x000fc80003f3c200 */
[----:B------:R-:W-:-:S13]  /*03f0*/  PLOP3.LUT P0, PT, P0, P1, PT, 0xf8, 0x8f ;  /* 0x00000000008f781c */ /* 0x000fda0000703f70 */
[----:B------:R-:W-:Y:S05]  /*0400*/  @P0 BRA `(.L_x_4) ;  /* 0x00000004004c0947 */ /* 0x000fea0003800000 */
[----:B------:R-:W-:-:S13]  /*0410*/  LOP3.LUT P0, RZ, R8, 0x7fffffff, R7, 0xc8, !PT ;  /* 0x7fffffff08ff7812 */ /* 0x000fda000780c807 */
[----:B------:R-:W-:Y:S05]  /*0420*/  @!P0 BRA `(.L_x_5) ;  /* 0x00000004003c8947 */ /* 0x000fea0003800000 */
[C---:B------:R-:W-:Y:S02]  /*0430*/  FSETP.NEU.FTZ.AND P2, PT, |R0|.reuse, +INF , PT ;  /* 0x7f8000000000780b */ /* 0x040fe40003f5d200 */
[----:B------:R-:W-:Y:S02]  /*0440*/  FSETP.NEU.FTZ.AND P1, PT, |R3|, +INF , PT ;  /* 0x7f8000000300780b */ /* 0x000fe40003f3d200 */
[----:B------:R-:W-:-:S11]  /*0450*/  FSETP.NEU.FTZ.AND P0, PT, |R0|, +INF , PT ;  /* 0x7f8000000000780b */ /* 0x000fd60003f1d200 */
[----:B------:R-:W-:Y:S05]  /*0460*/  @!P1 BRA !P2, `(.L_x_5) ;  /* 0x00000004002c9947 */ /* 0x000fea0005000000 */
[----:B------:R-:W-:-:S04]  /*0470*/  LOP3.LUT P2, RZ, R7, 0x7fffffff, RZ, 0xc0, !PT ;  /* 0x7fffffff07ff7812 */ /* 0x000fc8000784c0ff */
[----:B------:R-:W-:-:S13]  /*0480*/  PLOP3.LUT P1, PT, P1, P2, PT, 0x2f, 0xf2 ;  /* 0x0000000000f2781c */ /* 0x000fda0000f24577 */
[----:B------:R-:W-:Y:S05]  /*0490*/  @P1 BRA `(.L_x_6) ;  /* 0x0000000400181947 */ /* 0x000fea0003800000 */
[----:B------:R-:W-:-:S04]  /*04a0*/  LOP3.LUT P1, RZ, R8, 0x7fffffff, RZ, 0xc0, !PT ;  /* 0x7fffffff08ff7812 */ /* 0x000fc8000782c0ff */
[----:B------:R-:W-:-:S13]  /*04b0*/  PLOP3.LUT P0, PT, P0, P1, PT, 0x2f, 0xf2 ;  /* 0x0000000000f2781c */ /* 0x000fda0000702577 */
[----:B------:R-:W-:Y:S05]  /*04c0*/  @P0 BRA `(.L_x_7) ;  /* 0x0000000400000947 */ /* 0x000fea0003800000 */
[----:B------:R-:W-:Y:S02]  /*04d0*/  ISETP.GE.AND P0, PT, R10, RZ, PT ;  /* 0x000000ff0a00720c */ /* 0x000fe40003f06270 */
[----:B------:R-:W-:-:S11]  /*04e0*/  ISETP.GE.AND P1, PT, R11, RZ, PT ;  /* 0x000000ff0b00720c */ /* 0x000fd60003f26270 */
[----:B------:R-:W-:Y:S02]  /*04f0*/  @P0 IMAD.MOV.U32 R9, RZ, RZ, RZ ;  /* 0x000000ffff090224 */ /* 0x000fe400078e00ff */
[----:B------:R-:W-:Y:S01]  /*0500*/  @!P0 FFMA R7, R0, 1.84467440737095516160e+19, RZ ;  /* 0x5f80000000078823 */ /* 0x000fe200000000ff */
[----:B------:R-:W-:Y:S02]  /*0510*/  @!P0 IMAD.MOV.U32 R9, RZ, RZ, -0x40 ;  /* 0xffffffc0ff098424 */ /* 0x000fe400078e00ff */
[----:B------:R-:W-:Y:S02]  /*0520*/  @!P1 FFMA R8, R3, 1.84467440737095516160e+19, RZ ;  /* 0x5f80000003089823 */ /* 0x000fe400000000ff */
[----:B------:R-:W-:-:S07]  /*0530*/  @!P1 VIADD R9, R9, 0x40 ;  /* 0x0000004009099836 */ /* 0x000fce0000000000 */
.L_x_3:
[----:B------:R-:W-:Y:S01]  /*0540*/  LEA R3, R6, 0xc0800000, 0x17 ;  /* 0xc080000006037811 */ /* 0x000fe200078eb8ff */
[----:B------:R-:W-:Y:S01]  /*0550*/  VIADD R5, R5, 0xffffff81 ;  /* 0xffffff8105057836 */ /* 0x000fe20000000000 */
[----:B------:R-:W-:Y:S03]  /*0560*/  BSSY.RECONVERGENT B2, `(.L_x_8) ;  /* 0x0000035000027945 */ /* 0x000fe60003800200 */
[----:B------:R-:W-:Y:S01]  /*0570*/  IMAD.IADD R3, R8, 0x1, -R3 ;  /* 0x0000000108037824 */ /* 0x000fe200078e0a03 */
[C---:B------:R-:W-:Y:S01]  /*0580*/  IADD3 R6, PT, PT, R5.reuse, 0x7f, -R6 ;  /* 0x0000007f05067810 */ /* 0x040fe20007ffe806 */
[----:B------:R-:W-:Y:S02]  /*0590*/  IMAD R0, R5, -0x800000, R7 ;  /* 0xff80000005007824 */ /* 0x000fe400078e0207 */
[----:B------:R-:W0:Y:S01]  /*05a0*/  MUFU.RCP R8, R3 ;  /* 0x0000000300087308 */ /* 0x000e220000001000 */
[----:B------:R-:W-:Y:S01]  /*05b0*/  FADD.FTZ R11, -R3, -RZ ;  /* 0x800000ff030b7221 */ /* 0x000fe20000010100 */
[----:B------:R-:W-:-:S03]  /*05c0*/  IMAD.IADD R6, R6, 0x1, R9 ;  /* 0x0000000106067824 */ /* 0x000fc600078e0209 */
[----:B0-----:R-:W-:-:S04]  /*05d0*/  FFMA R13, R8, R11, 1 ;  /* 0x3f800000080d7423 */ /* 0x001fc8000000000b */
[----:B------:R-:W-:-:S04]  /*05e0*/  FFMA R10, R8, R13, R8 ;  /* 0x0000000d080a7223 */ /* 0x000fc80000000008 */
[----:B------:R-:W-:-:S04]  /*05f0*/  FFMA R7, R0, R10, RZ ;  /* 0x0000000a00077223 */ /* 0x000fc800000000ff */
[----:B------:R-:W-:-:S04]  /*0600*/  FFMA R8, R11, R7, R0 ;  /* 0x000000070b087223 */ /* 0x000fc80000000000 */
[----:B------:R-:W-:-:S04]  /*0610*/  FFMA R7, R10, R8, R7 ;  /* 0x000000080a077223 */ /* 0x000fc80000000007 */
[----:B------:R-:W-:-:S04]  /*0620*/  FFMA R8, R11, R7, R0 ;  /* 0x000000070b087223 */ /* 0x000fc80000000000 */
[----:B------:R-:W-:-:S05]  /*0630*/  FFMA R0, R10, R8, R7 ;  /* 0x000000080a007223 */ /* 0x000fca0000000007 */
[----:B------:R-:W-:-:S04]  /*0640*/  SHF.R.U32.HI R3, RZ, 0x17, R0 ;  /* 0x00000017ff037819 */ /* 0x000fc80000011600 */
[----:B------:R-:W-:-:S05]  /*0650*/  LOP3.LUT R3, R3, 0xff, RZ, 0xc0, !PT ;  /* 0x000000ff03037812 */ /* 0x000fca00078ec0ff */
[----:B------:R-:W-:-:S04]  /*0660*/  IMAD.IADD R9, R3, 0x1, R6 ;  /* 0x0000000103097824 */ /* 0x000fc800078e0206 */
[----:B------:R-:W-:-:S05]  /*0670*/  VIADD R3, R9, 0xffffffff ;  /* 0xffffffff09037836 */ /* 0x000fca0000000000 */
[----:B------:R-:W-:-:S13]  /*0680*/  ISETP.GE.U32.AND P0, PT, R3, 0xfe, PT ;  /* 0x000000fe0300780c */ /* 0x000fda0003f06070 */
[----:B------:R-:W-:Y:S05]  /*0690*/  @!P0 BRA `(.L_x_9) ;  /* 0x0000000000808947 */ /* 0x000fea0003800000 */
[----:B------:R-:W-:-:S13]  /*06a0*/  ISETP.GT.AND P0, PT, R9, 0xfe, PT ;  /* 0x000000fe0900780c */ /* 0x000fda0003f04270 */
[----:B------:R-:W-:Y:S05]  /*06b0*/  @P0 BRA `(.L_x_10) ;  /* 0x00000000006c0947 */ /* 0x000fea0003800000 */
[----:B------:R-:W-:-:S13]  /*06c0*/  ISETP.GE.AND P0, PT, R9, 0x1, PT ;  /* 0x000000010900780c */ /* 0x000fda0003f06270 */
[----:B------:R-:W-:Y:S05]  /*06d0*/  @P0 BRA `(.L_x_11) ;  /* 0x0000000000740947 */ /* 0x000fea0003800000 */
[----:B------:R-:W-:Y:S02]  /*06e0*/  ISETP.GE.AND P0, PT, R9, -0x18, PT ;  /* 0xffffffe80900780c */ /* 0x000fe40003f06270 */
[----:B------:R-:W-:-:S11]  /*06f0*/  LOP3.LUT R0, R0, 0x80000000, RZ, 0xc0, !PT ;  /* 0x8000000000007812 */ /* 0x000fd600078ec0ff */
[----:B------:R-:W-:Y:S05]  /*0700*/  @!P0 BRA `(.L_x_11) ;  /* 0x0000000000688947 */ /* 0x000fea0003800000 */
[CCC-:B------:R-:W-:Y:S01]  /*0710*/  FFMA.RZ R3, R10.reuse, R8.reuse, R7.reuse ;  /* 0x000000080a037223 */ /* 0x1c0fe2000000c007 */
[CCC-:B------:R-:W-:Y:S01]  /*0720*/  FFMA.RM R6, R10.reuse, R8.reuse, R7.reuse ;  /* 0x000000080a067223 */ /* 0x1c0fe20000004007 */
[C---:B------:R-:W-:Y:S02]  /*0730*/  ISETP.NE.AND P2, PT, R9.reuse, RZ, PT ;  /* 0x000000ff0900720c */ /* 0x040fe40003f45270 */
[----:B------:R-:W-:Y:S02]  /*0740*/  ISETP.NE.AND P1, PT, R9, RZ, PT ;  /* 0x000000ff0900720c */ /* 0x000fe40003f25270 */
[----:B------:R-:W-:Y:S01]  /*0750*/  LOP3.LUT R5, R3, 0x7fffff, RZ, 0xc0, !PT ;  /* 0x007fffff03057812 */ /* 0x000fe200078ec0ff */
[----:B------:R-:W-:Y:S01]  /*0760*/  FFMA.RP R3, R10, R8, R7 ;  /* 0x000000080a037223 */ /* 0x000fe20000008007 */
[----:B------:R-:W-:Y:S02]  /*0770*/  VIADD R8, R9, 0x20 ;  /* 0x0000002009087836 */ /* 0x000fe40000000000 */
[----:B------:R-:W-:Y:S01]  /*0780*/  LOP3.LUT R5, R5, 0x800000, RZ, 0xfc, !PT ;  /* 0x0080000005057812 */ /* 0x000fe200078efcff */
[----:B------:R-:W-:Y:S01]  /*0790*/  IMAD.MOV R7, RZ, RZ, -R9 ;  /* 0x000000ffff077224 */ /* 0x000fe200078e0a09 */
[----:B------:R-:W-:-:S02]  /*07a0*/  FSETP.NEU.FTZ.AND P0, PT, R3, R6, PT ;  /* 0x000000060300720b */ /* 0x000fc40003f1d000 */
[----:B------:R-:W-:Y:S02]  /*07b0*/  SHF.L.U32 R8, R5, R8, RZ ;  /* 0x0000000805087219 */ /* 0x000fe400000006ff */
[----:B------:R-:W-:Y:S02]  /*07c0*/  SEL R6, R7, RZ, P2 ;  /* 0x000000ff07067207 */ /* 0x000fe40001000000 */
[----:B------:R-:W-:Y:S02]  /*07d0*/  ISETP.NE.AND P1, PT, R8, RZ, P1 ;  /* 0x000000ff0800720c */ /* 0x000fe40000f25270 */
[----:B------:R-:W-:Y:S02]  /*07e0*/  SHF.R.U32.HI R6, RZ, R6, R5 ;  /* 0x00000006ff067219 */ /* 0x000fe40000011605 */
[----:B------:R-:W-:Y:S02]  /*07f0*/  PLOP3.LUT P0, PT, P0, P1, PT, 0xf8, 0x8f ;  /* 0x00000000008f781c */ /* 0x000fe40000703f70 */
[----:B------:R-:W-:-:S02]  /*0800*/  SHF.R.U32.HI R8, RZ, 0x1, R6 ;  /* 0x00000001ff087819 */ /* 0x000fc40000011606 */
[----:B------:R-:W-:-:S04]  /*0810*/  SEL R3, RZ, 0x1, !P0 ;  /* 0x00000001ff037807 */ /* 0x000fc80004000000 */
[----:B------:R-:W-:-:S04]  /*0820*/  LOP3.LUT R3, R3, 0x1, R8, 0xf8, !PT ;  /* 0x0000000103037812 */ /* 0x000fc800078ef808 */
[----:B------:R-:W-:-:S05]  /*0830*/  LOP3.LUT R3, R3, R6, RZ, 0xc0, !PT ;  /* 0x0000000603037212 */ /* 0x000fca00078ec0ff */
[----:B------:R-:W-:-:S05]  /*0840*/  IMAD.IADD R3, R8, 0x1, R3 ;  /* 0x0000000108037824 */ /* 0x000fca00078e0203 */
[----:B------:R-:W-:Y:S01]  /*0850*/  LOP3.LUT R0, R3, R0, RZ, 0xfc, !PT ;  /* 0x0000000003007212 */ /* 0x000fe200078efcff */
[----:B------:R-:W-:Y:S06]  /*0860*/  BRA `(.L_x_11) ;  /* 0x0000000000107947 */ /* 0x000fec0003800000 */
.L_x_10:
[----:B------:R-:W-:-:S04]  /*0870*/  LOP3.LUT R0, R0, 0x80000000, RZ, 0xc0, !PT ;  /* 0x8000000000007812 */ /* 0x000fc800078ec0ff */
[----:B------:R-:W-:Y:S01]  /*0880*/  LOP3.LUT R0, R0, 0x7f800000, RZ, 0xfc, !PT ;  /* 0x7f80000000007812 */ /* 0x000fe200078efcff */
[----:B------:R-:W-:Y:S06]  /*0890*/  BRA `(.L_x_11) ;  /* 0x0000000000047947 */ /* 0x000fec0003800000 */
.L_x_9:
[----:B------:R-:W-:-:S07]  /*08a0*/  IMAD R0, R6, 0x800000, R0 ;  /* 0x0080000006007824 */ /* 0x000fce00078e0200 */
.L_x_11:
[----:B------:R-:W-:Y:S05]  /*08b0*/  BSYNC.RECONVERGENT B2 ;  /* 0x0000000000027941 */ /* 0x000fea0003800200 */
.L_x_8:
[----:B------:R-:W-:Y:S05]  /*08c0*/  BRA `(.L_x_12) ;  /* 0x0000000000207947 */ /* 0x000fea0003800000 */
.L_x_7:
[----:B------:R-:W-:-:S04]  /*08d0*/  LOP3.LUT R0, R8, 0x80000000, R7, 0x48, !PT ;  /* 0x8000000008007812 */ /* 0x000fc800078e4807 */
[----:B------:R-:W-:Y:S01]  /*08e0*/  LOP3.LUT R0, R0, 0x7f800000, RZ, 0xfc, !PT ;  /* 0x7f80000000007812 */ /* 0x000fe200078efcff */
[----:B------:R-:W-:Y:S06]  /*08f0*/  BRA `(.L_x_12) ;  /* 0x0000000000147947 */ /* 0x000fec0003800000 */
.L_x_6:
[----:B------:R-:W-:Y:S01]  /*0900*/  LOP3.LUT R0, R8, 0x80000000, R7, 0x48, !PT ;  /* 0x8000000008007812 */ /* 0x000fe200078e4807 */
[----:B------:R-:W-:Y:S06]  /*0910*/  BRA `(.L_x_12) ;  /* 0x00000000000c7947 */ /* 0x000fec0003800000 */
.L_x_5:
[----:B------:R-:W0:Y:S01]  /*0920*/  MUFU.RSQ R0, -QNAN ;  /* 0xffc0000000007908 */ /* 0x000e220000001400 */
[----:B------:R-:W-:Y:S05]  /*0930*/  BRA `(.L_x_12) ;  /* 0x0000000000047947 */ /* 0x000fea0003800000 */
.L_x_4:
[----:B------:R-:W-:-:S07]  /*0940*/  FADD.FTZ R0, R0, R3 ;  /* 0x0000000300007221 */ /* 0x000fce0000010000 */
.L_x_12:
[----:B------:R-:W-:Y:S05]  /*0950*/  BSYNC.RECONVERGENT B1 ;  /* 0x0000000000017941 */ /* 0x000fea0003800200 */
.L_x_2:
[----:B------:R-:W-:-:S04]  /*0960*/  IMAD.MOV.U32 R5, RZ, RZ, 0x0 ;  /* 0x00000000ff057424 */ /* 0x000fc800078e00ff */
[----:B0-----:R-:W-:Y:S05]  /*0970*/  RET.REL.NODEC R4 `(_Z8updYCudaPfS_S_S_i) ;  /* 0xfffffff404a07950 */ /* 0x001fea0003c3ffff */
.L_x_13:
[----:B------:R-:W-:-:S00]  /*0980*/  BRA `(.L_x_13) ;  /* 0xfffffffc00fc7947 */ /* 0x000fc0000383ffff */
[----:B------:R-:W-:-:S00]  /*0990*/  NOP ;  /* 0x0000000000007918 */ /* 0x000fc00000000000 */
        /* <DEDUP_REMOVED lines=14> */
.L_x_80:


//--------------------- .text._Z11compareCudaPfS_Pii --------------------------
	.section	.text._Z11compareCudaPfS_Pii,"ax",@progbits
	.align	128
        .global         _Z11compareCudaPfS_Pii
        .type           _Z11compareCudaPfS_Pii,@function
        .size           _Z11compareCudaPfS_Pii,(.L_x_82 - _Z11compareCudaPfS_Pii)
        .other          _Z11compareCudaPfS_Pii,@"STO_CUDA_ENTRY STV_DEFAULT"
_Z11compareCudaPfS_Pii:
.text._Z11compareCudaPfS_Pii:
        /* <DEDUP_REMOVED lines=23> */
[----:B0-----:R-:W-:-:S06]  /*0170*/  IMAD.WIDE R4, R7, 0x4, R4 ;  /* 0x0000000407047825 */ /* 0x001fcc00078e0204 */
[----:B-1----:R-:W3:Y:S01]  /*0180*/  LDG.E R4, desc[UR4][R4.64] ;  /* 0x0000000404047981 */ /* 0x002ee2000c1e1900 */
[----:B--2---:R-:W-:-:S06]  /*0190*/  IMAD.WIDE R2, R7, 0x4, R2 ;  /* 0x0000000407027825 */ /* 0x004fcc00078e0202 */
[----:B------:R-:W2:Y:S01]  /*01a0*/  LDG.E R2, desc[UR4][R2.64] ;  /* 0x0000000402027981 */ /* 0x000ea2000c1e1900 */
[----:B------:R-:W-:Y:S01]  /*01b0*/  UMOV UR6, 0xa0b5ed8d ;  /* 0xa0b5ed8d00067882 */ /* 0x000fe20000000000 */
[----:B------:R-:W-:Y:S01]  /*01c0*/  UMOV UR7, 0x3eb0c6f7 ;  /* 0x3eb0c6f700077882 */ /* 0x000fe20000000000 */
[----:B---3--:R-:W0:Y:S02]  /*01d0*/  F2F.F64.F32 R6, R4 ;  /* 0x0000000400067310 */ /* 0x008e240000201800 */
[----:B0-----:R-:W-:-:S10]  /*01e0*/  DMUL R6, R6, UR6 ;  /* 0x0000000606067c28 */ /* 0x001fd40008000000 */
[----:B------:R-:W0:Y:S02]  /*01f0*/  F2F.F32.F64 R6, R6 ;  /* 0x0000000600067310 */ /* 0x000e240000301000 */
[----:B0-----:R-:W-:-:S05]  /*0200*/  FMNMX R9, R6, 9.9999999747524270788e-07, !PT ;  /* 0x358637bd06097809 */ /* 0x001fca0007800000 */
[----:B------:R-:W-:-:S05]  /*0210*/  FADD R9, R4, R9 ;  /* 0x0000000904097221 */ /* 0x000fca0000000000 */
[----:B--2---:R-:W-:-:S13]  /*0220*/  FSETP.GT.AND P0, PT, R2, R9, PT ;  /* 0x000000090200720b */ /* 0x004fda0003f04000 */
[----:B------:R-:W-:Y:S05]  /*0230*/  @!P0 EXIT ;  /* 0x000000000000894d */ /* 0x000fea0003800000 */
[----:B------:R-:W0:Y:S02]  /*0240*/  LDC.64 R2, c[0x0][0x390] ;  /* 0x0000e400ff027b82 */ /* 0x000e240000000a00 */
[----:B0-----:R-:W-:Y:S01]  /*0250*/  STG.E desc[UR4][R2.64], RZ ;  /* 0x000000ff02007986 */ /* 0x001fe2000c101904 */
[----:B------:R-:W-:Y:S05]  /*0260*/  EXIT ;  /* 0x000000000000794d */ /* 0x000fea0003800000 */
.L_x_14:
        /* <DEDUP_REMOVED lines=9> */
.L_x_82:


//--------------------- .text._Z15diagonalAddCudaPfS_i --------------------------
	.section	.text._Z15diagonalAddCudaPfS_i,"ax",@progbits
	.align	128
        .global         _Z15diagonalAddCudaPfS_i
        .type           _Z15diagonalAddCudaPfS_i,@function
        .size           _Z15diagonalAddCudaPfS_i,(.L_x_83 - _Z15diagonalAddCudaPfS_i)
        .other          _Z15diagonalAddCudaPfS_i,@"STO_CUDA_ENTRY STV_DEFAULT"
_Z15diagonalAddCudaPfS_i:
.text._Z15diagonalAddCudaPfS_i:
        /* <DEDUP_REMOVED lines=12> */
[----:B---3--:R-:W-:Y:S01]  /*00c0*/  UIMAD UR4, UR4, UR6, UR7 ;  /* 0x00000006040472a4 */ /* 0x008fe2000f8e0207 */
[----:B------:R-:W3:Y:S03]  /*00d0*/  LDCU UR6, c[0x0][0x390] ;  /* 0x00007200ff0677ac */ /* 0x000ee60008000800 */
[----:B-1----:R-:W-:-:S06]  /*00e0*/  UIMAD UR4, UR4, UR5, UR8 ;  /* 0x00000005040472a4 */ /* 0x002fcc000f8e0208 */
[----:B0-----:R-:W-:-:S04]  /*00f0*/  IMAD R0, R5, UR4, R0 ;  /* 0x0000000405007c24 */ /* 0x001fc8000f8e0200 */
[----:B--2---:R-:W-:-:S04]  /*0100*/  IMAD R0, R0, UR10, R3 ;  /* 0x0000000a00007c24 */ /* 0x004fc8000f8e0203 */
[----:B----4-:R-:W-:-:S05]  /*0110*/  IMAD R7, R0, UR9, R7 ;  /* 0x0000000900077c24 */ /* 0x010fca000f8e0207 */
[----:B---3--:R-:W-:-:S13]  /*0120*/  ISETP.GE.AND P0, PT, R7, UR6, PT ;  /* 0x0000000607007c0c */ /* 0x008fda000bf06270 */
[----:B------:R-:W-:Y:S05]  /*0130*/  @P0 EXIT ;  /* 0x000000000000094d */ /* 0x000fea0003800000 */
[----:B------:R-:W0:Y:S01]  /*0140*/  LDC.64 R2, c[0x0][0x388] ;  /* 0x0000e200ff027b82 */ /* 0x000e220000000a00 */
[----:B------:R-:W1:Y:S07]  /*0150*/  LDCU.64 UR4, c[0x0][0x358] ;  /* 0x00006b00ff0477ac */ /* 0x000e6e0008000a00 */
[----:B------:R-:W2:Y:S01]  /*0160*/  LDC.64 R4, c[0x0][0x380] ;  /* 0x0000e000ff047b82 */ /* 0x000ea20000000a00 */
[----:B0-----:R-:W-:-:S06]  /*0170*/  IMAD.WIDE R2, R7, 0x4, R2 ;  /* 0x0000000407027825 */ /* 0x001fcc00078e0202 */
[----:B-1----:R-:W3:Y:S01]  /*0180*/  LDG.E R2, desc[UR4][R2.64] ;  /* 0x0000000402027981 */ /* 0x002ee2000c1e1900 */
[----:B------:R-:W-:-:S04]  /*0190*/  IMAD R7, R7, UR6, R7 ;  /* 0x0000000607077c24 */ /* 0x000fc8000f8e0207 */
[----:B--2---:R-:W-:Y:S01]  /*01a0*/  IMAD.WIDE R4, R7, 0x4, R4 ;  /* 0x0000000407047825 */ /* 0x004fe200078e0204 */
[----:B---3--:R-:W-:-:S05]  /*01b0*/  FMNMX R7, R2, 5, !PT ;  /* 0x40a0000002077809 */ /* 0x008fca0007800000 */
[----:B------:R-:W-:Y:S01]  /*01c0*/  STG.E desc[UR4][R4.64], R7 ;  /* 0x0000000704007986 */ /* 0x000fe2000c101904 */
[----:B------:R-:W-:Y:S05]  /*01d0*/  EXIT ;  /* 0x000000000000794d */ /* 0x000fea0003800000 */
.L_x_15:
        /* <DEDUP_REMOVED lines=10> */
.L_x_83:


//--------------------- .text._Z13matrixNegCudaPfS_ii --------------------------
	.section	.text._Z13matrixNegCudaPfS_ii,"ax",@progbits
	.align	128
        .global         _Z13matrixNegCudaPfS_ii
        .type           _Z13matrixNegCudaPfS_ii,@function
        .size           _Z13matrixNegCudaPfS_ii,(.L_x_84 - _Z13matrixNegCudaPfS_ii)
        .other          _Z13matrixNegCudaPfS_ii,@"STO_CUDA_ENTRY STV_DEFAULT"
_Z13matrixNegCudaPfS_ii:
.text._Z13matrixNegCudaPfS_ii:
        /* <DEDUP_REMOVED lines=10> */
[----:B------:R-:W1:Y:S01]  /*00a0*/  S2UR UR8, SR_CTAID.X ;  /* 0x00000000000879c3 */ /* 0x000e620000002500 */
[----:B------:R-:W5:Y:S07]  /*00b0*/  LDCU.64 UR10, c[0x0][0x390] ;  /* 0x00007200ff0a77ac */ /* 0x000f6e0008000a00 */
[----:B------:R-:W0:Y:S01]  /*00c0*/  LDC R5, c[0x0][0x368] ;  /* 0x0000da00ff057b82 */ /* 0x000e220000000800 */
[----:B---3--:R-:W-:-:S04]  /*00d0*/  UIMAD UR4, UR4, UR6, UR7 ;  /* 0x00000006040472a4 */ /* 0x008fc8000f8e0207 */
[----:B-1----:R-:W-:-:S06]  /*00e0*/  UIMAD UR4, UR4, UR5, UR8 ;  /* 0x00000005040472a4 */ /* 0x002fcc000f8e0208 */
[----:B0-----:R-:W-:Y:S01]  /*00f0*/  IMAD R0, R5, UR4, R0 ;  /* 0x0000000405007c24 */ /* 0x001fe2000f8e0200 */
[----:B-----5:R-:W-:-:S03]  /*0100*/  UIMAD UR4, UR11, UR10, URZ ;  /* 0x0000000a0b0472a4 */ /* 0x020fc6000f8e02ff */
[----:B--2---:R-:W-:-:S04]  /*0110*/  IMAD R0, R0, UR12, R3 ;  /* 0x0000000c00007c24 */ /* 0x004fc8000f8e0203 */
[----:B----4-:R-:W-:-:S05]  /*0120*/  IMAD R7, R0, UR9, R7 ;  /* 0x0000000900077c24 */ /* 0x010fca000f8e0207 */
[----:B------:R-:W-:-:S13]  /*0130*/  ISETP.GE.AND P0, PT, R7, UR4, PT ;  /* 0x0000000407007c0c */ /* 0x000fda000bf06270 */
[----:B------:R-:W-:Y:S05]  /*0140*/  @P0 EXIT ;  /* 0x000000000000094d */ /* 0x000fea0003800000 */
[----:B------:R-:W0:Y:S01]  /*0150*/  LDC.64 R2, c[0x0][0x388] ;  /* 0x0000e200ff027b82 */ /* 0x000e220000000a00 */
[----:B------:R-:W1:Y:S07]  /*0160*/  LDCU.64 UR4, c[0x0][0x358] ;  /* 0x00006b00ff0477ac */ /* 0x000e6e0008000a00 */
[----:B------:R-:W2:Y:S01]  /*0170*/  LDC.64 R4, c[0x0][0x380] ;  /* 0x0000e000ff047b82 */ /* 0x000ea20000000a00 */
[----:B0-----:R-:W-:-:S06]  /*0180*/  IMAD.WIDE R2, R7, 0x4, R2 ;  /* 0x0000000407027825 */ /* 0x001fcc00078e0202 */
[----:B-1----:R-:W3:Y:S01]  /*0190*/  LDG.E R2, desc[UR4][R2.64] ;  /* 0x0000000402027981 */ /* 0x002ee2000c1e1900 */
[----:B--2---:R-:W-:Y:S01]  /*01a0*/  IMAD.WIDE R4, R7, 0x4, R4 ;  /* 0x0000000407047825 */ /* 0x004fe200078e0204 */
[----:B---3--:R-:W-:-:S05]  /*01b0*/  FMNMX R7, RZ, -R2, !PT ;  /* 0x80000002ff077209 */ /* 0x008fca0007800000 */
[----:B------:R-:W-:Y:S01]  /*01c0*/  STG.E desc[UR4][R4.64], R7 ;  /* 0x0000000704007986 */ /* 0x000fe2000c101904 */
[----:B------:R-:W-:Y:S05]  /*01d0*/  EXIT ;  /* 0x000000000000794d */ /* 0x000fea0003800000 */
.L_x_16:
        /* <DEDUP_REMOVED lines=10> */
.L_x_84:


//--------------------- .text._Z13matrixPosCudaPfS_ii --------------------------
	.section	.text._Z13matrixPosCudaPfS_ii,"ax",@progbits
	.align	128
        .global         _Z13matrixPosCudaPfS_ii
        .type           _Z13matrixPosCudaPfS_ii,@function
        .size           _Z13matrixPosCudaPfS_ii,(.L_x_85 - _Z13matrixPosCudaPfS_ii)
        .other          _Z13matrixPosCudaPfS_ii,@"STO_CUDA_ENTRY STV_DEFAULT"
_Z13matrixPosCudaPfS_ii:
.text._Z13matrixPosCudaPfS_ii:
        /* <DEDUP_REMOVED lines=27> */
[----:B---3--:R-:W-:-:S05]  /*01b0*/  FMNMX R7, RZ, R2, !PT ;  /* 0x00000002ff077209 */ /* 0x008fca0007800000 */
[----:B------:R-:W-:Y:S01]  /*01c0*/  STG.E desc[UR4][R4.64], R7 ;  /* 0x0000000704007986 */ /* 0x000fe2000c101904 */
[----:B------:R-:W-:Y:S05]  /*01d0*/  EXIT ;  /* 0x000000000000794d */ /* 0x000fea0003800000 */
.L_x_17:
        /* <DEDUP_REMOVED lines=10> */
.L_x_85:


//--------------------- .text._Z16negateMatrixCudaPfii --------------------------
	.section	.text._Z16negateMatrixCudaPfii,"ax",@progbits
	.align	128
        .global         _Z16negateMatrixCudaPfii
        .type           _Z16negateMatrixCudaPfii,@function
        .size           _Z16negateMatrixCudaPfii,(.L_x_86 - _Z16negateMatrixCudaPfii)
        .other          _Z16negateMatrixCudaPfii,@"STO_CUDA_ENTRY STV_DEFAULT"
_Z16negateMatrixCudaPfii:
.text._Z16negateMatrixCudaPfii:
        /* <DEDUP_REMOVED lines=22> */
[----:B------:R-:W1:Y:S01]  /*0160*/  LDCU.64 UR4, c[0x0][0x358] ;  /* 0x00006b00ff0477ac */ /* 0x000e620008000a00 */
[----:B0-----:R-:W-:-:S05]  /*0170*/  IMAD.WIDE R2, R5, 0x4, R2 ;  /* 0x0000000405027825 */ /* 0x001fca00078e0202 */
[----:B-1----:R-:W2:Y:S02]  /*0180*/  LDG.E R0, desc[UR4][R2.64] ;  /* 0x0000000402007981 */ /* 0x002ea4000c1e1900 */
[----:B--2---:R-:W-:-:S05]  /*0190*/  FADD R5, -R0, -RZ ;  /* 0x800000ff00057221 */ /* 0x004fca0000000100 */
[----:B------:R-:W-:Y:S01]  /*01a0*/  STG.E desc[UR4][R2.64], R5 ;  /* 0x0000000502007986 */ /* 0x000fe2000c101904 */
[----:B------:R-:W-:Y:S05]  /*01b0*/  EXIT ;  /* 0x000000000000794d */ /* 0x000fea0003800000 */
.L_x_18:
        /* <DEDUP_REMOVED lines=12> */
.L_x_86:


//--------------------- .text._Z13matrixAddCudaPfS_fii --------------------------
	.section	.text._Z13matrixAddCudaPfS_fii,"ax",@progbits
	.align	128
        .global         _Z13matrixAddCudaPfS_fii
        .type           _Z13matrixAddCudaPfS_fii,@function
        .size           _Z13matrixAddCudaPfS_fii,(.L_x_87 - _Z13matrixAddCudaPfS_fii)
        .other          _Z13matrixAddCudaPfS_fii,@"STO_CUDA_ENTRY STV_DEFAULT"
_Z13matrixAddCudaPfS_fii:
.text._Z13matrixAddCudaPfS_fii:
        /* <DEDUP_REMOVED lines=11> */
[----:B------:R-:W5:Y:S01]  /*00b0*/  LDCU UR9, c[0x0][0x398] ;  /* 0x00007300ff0977ac */ /* 0x000f620008000800 */
[----:B------:R-:W5:Y:S06]  /*00c0*/  LDCU UR10, c[0x0][0x394] ;  /* 0x00007280ff0a77ac */ /* 0x000f6c0008000800 */
        /* <DEDUP_REMOVED lines=11> */
[----:B------:R-:W2:Y:S06]  /*0180*/  LDCU UR6, c[0x0][0x390] ;  /* 0x00007200ff0677ac */ /* 0x000eac0008000800 */
[----:B------:R-:W3:Y:S01]  /*0190*/  LDC.64 R4, c[0x0][0x380] ;  /* 0x0000e000ff047b82 */ /* 0x000ee20000000a00 */
[----:B0-----:R-:W-:-:S06]  /*01a0*/  IMAD.WIDE R2, R7, 0x4, R2 ;  /* 0x0000000407027825 */ /* 0x001fcc00078e0202 */
[----:B-1----:R-:W2:Y:S01]  /*01b0*/  LDG.E R2, desc[UR4][R2.64] ;  /* 0x0000000402027981 */ /* 0x002ea2000c1e1900 */
[----:B---3--:R-:W-:-:S05]  /*01c0*/  IMAD.WIDE R4, R7, 0x4, R4 ;  /* 0x0000000407047825 */ /* 0x008fca00078e0204 */
[----:B------:R-:W2:Y:S02]  /*01d0*/  LDG.E R7, desc[UR4][R4.64] ;  /* 0x0000000404077981 */ /* 0x000ea4000c1e1900 */
[----:B--2---:R-:W-:-:S05]  /*01e0*/  FFMA R7, R2, UR6, R7 ;  /* 0x0000000602077c23 */ /* 0x004fca0008000007 */
[----:B------:R-:W-:Y:S01]  /*01f0*/  STG.E desc[UR4][R4.64], R7 ;  /* 0x0000000704007986 */ /* 0x000fe2000c101904 */
[----:B------:R-:W-:Y:S05]  /*0200*/  EXIT ;  /* 0x000000000000794d */ /* 0x000fea0003800000 */
.L_x_19:
        /* <DEDUP_REMOVED lines=15> */
.L_x_87:


//--------------------- .text._Z18matrixMultiplyCudaPfS_S_iii --------------------------
	.section	.text._Z18matrixMultiplyCudaPfS_S_iii,"ax",@progbits
	.align	128
        .global         _Z18matrixMultiplyCudaPfS_S_iii
        .type           _Z18matrixMultiplyCudaPfS_S_iii,@function
        .size           _Z18matrixMultiplyCudaPfS_S_iii,(.L_x_88 - _Z18matrixMultiplyCudaPfS_S_iii)
        .other          _Z18matrixMultiplyCudaPfS_S_iii,@"STO_CUDA_ENTRY STV_DEFAULT"
_Z18matrixMultiplyCudaPfS_S_iii:
.text._Z18matrixMultiplyCudaPfS_S_iii:
[----:B------:R-:W-:Y:S01]  /*0000*/  LDC R1, c[0x0][0x37c] ;  /* 0x0000df00ff017b82 */ /* 0x000fe20000000800 */
[----:B------:R-:W0:Y:S07]  /*0010*/  S2R R6, SR_TID.X ;  /* 0x0000000000067919 */ /* 0x000e2e0000002100 */
[----:B------:R-:W0:Y:S01]  /*0020*/  S2UR UR4, SR_CTAID.X ;  /* 0x00000000000479c3 */ /* 0x000e220000002500 */
[----:B------:R-:W1:Y:S07]  /*0030*/  S2R R7, SR_TID.Y ;  /* 0x0000000000077919 */ /* 0x000e6e0000002200 */
[----:B------:R-:W0:Y:S08]  /*0040*/  LDC R3, c[0x0][0x360] ;  /* 0x0000d800ff037b82 */ /* 0x000e300000000800 */
[----:B------:R-:W1:Y:S08]  /*0050*/  S2UR UR5, SR_CTAID.Y ;  /* 0x00000000000579c3 */ /* 0x000e700000002600 */
[----:B------:R-:W1:Y:S08]  /*0060*/  LDC R0, c[0x0][0x364] ;  /* 0x0000d900ff007b82 */ /* 0x000e700000000800 */
[----:B------:R-:W2:Y:S01]  /*0070*/  LDC R5, c[0x0][0x3a0] ;  /* 0x0000e800ff057b82 */ /* 0x000ea20000000800 */
[----:B0-----:R-:W-:-:S07]  /*0080*/  IMAD R8, R3, UR4, R6 ;  /* 0x0000000403087c24 */ /* 0x001fce000f8e0206 */
[----:B------:R-:W0:Y:S01]  /*0090*/  LDC R2, c[0x0][0x398] ;  /* 0x0000e600ff027b82 */ /* 0x000e220000000800 */
[----:B-1----:R-:W-:Y:S01]  /*00a0*/  IMAD R9, R0, UR5, R7 ;  /* 0x0000000500097c24 */ /* 0x002fe2000f8e0207 */
[----:B--2---:R-:W-:-:S04]  /*00b0*/  ISETP.GE.AND P0, PT, R8, R5, PT ;  /* 0x000000050800720c */ /* 0x004fc80003f06270 */
[----:B0-----:R-:W-:Y:S02]  /*00c0*/  ISETP.GE.OR P1, PT, R9, R2, P0 ;  /* 0x000000020900720c */ /* 0x001fe40000726670 */
[----:B------:R-:W-:-:S04]  /*00d0*/  ISETP.NE.AND P0, PT, R5, 0x1, PT ;  /* 0x000000010500780c */ /* 0x000fc80003f05270 */
[----:B------:R-:W-:-:S07]  /*00e0*/  ISETP.EQ.OR P0, PT, R2, 0x1, !P0 ;  /* 0x000000010200780c */ /* 0x000fce0004702670 */
[----:B------:R-:W-:Y:S06]  /*00f0*/  @P1 EXIT ;  /* 0x000000000000194d */ /* 0x000fec0003800000 */
[----:B------:R-:W-:Y:S01]  /*0100*/  IMAD.MOV.U32 R10, RZ, RZ, 0x1 ;  /* 0x00000001ff0a7424 */ /* 0x000fe200078e00ff */
[----:B------:R-:W0:Y:S01]  /*0110*/  LDC R13, c[0x0][0x39c] ;  /* 0x0000e700ff0d7b82 */ /* 0x000e220000000800 */
[----:B------:R-:W1:Y:S03]  /*0120*/  LDCU.64 UR8, c[0x0][0x358] ;  /* 0x00006b00ff0877ac */ /* 0x000e660008000a00 */
[----:B------:R-:W-:-:S04]  /*0130*/  SEL R10, R10, 0x20, P0 ;  /* 0x000000200a0a7807 */ /* 0x000fc80000000000 */
[-C--:B------:R-:W-:Y:S02]  /*0140*/  IABS R5, R10.reuse ;  /* 0x0000000a00057213 */ /* 0x080fe40000000000 */
[----:B------:R-:W-:Y:S02]  /*0150*/  IABS R14, R10 ;  /* 0x0000000a000e7213 */ /* 0x000fe40000000000 */
[----:B------:R-:W2:Y:S01]  /*0160*/  I2F.RP R0, R5 ;  /* 0x0000000500007306 */ /* 0x000ea20000209400 */
[----:B0-----:R-:W-:-:S07]  /*0170*/  IABS R12, R13 ;  /* 0x0000000d000c7213 */ /* 0x001fce0000000000 */
[----:B--2---:R-:W0:Y:S02]  /*0180*/  MUFU.RCP R0, R0 ;  /* 0x0000000000007308 */ /* 0x004e240000001000 */
[----:B0-----:R-:W-:Y:S01]  /*0190*/  VIADD R2, R0, 0xffffffe ;  /* 0x0ffffffe00027836 */ /* 0x001fe20000000000 */
[----:B------:R-:W-:-:S05]  /*01a0*/  IADD3 R0, PT, PT, RZ, -R14, RZ ;  /* 0x8000000eff007210 */ /* 0x000fca0007ffe0ff */
[----:B------:R0:W2:Y:S02]  /*01b0*/  F2I.FTZ.U32.TRUNC.NTZ R3, R2 ;  /* 0x0000000200037305 */ /* 0x0000a4000021f000 */
[----:B0-----:R-:W-:Y:S01]  /*01c0*/  IMAD.MOV.U32 R2, RZ, RZ, RZ ;  /* 0x000000ffff027224 */ /* 0x001fe200078e00ff */
[----:B--2---:R-:W-:-:S05]  /*01d0*/  IADD3 R4, PT, PT, RZ, -R3, RZ ;  /* 0x80000003ff047210 */ /* 0x004fca0007ffe0ff */
[----:B------:R-:W-:Y:S02]  /*01e0*/  IMAD R11, R4, R5, RZ ;  /* 0x00000005040b7224 */ /* 0x000fe400078e02ff */
[----:B------:R-:W-:Y:S02]  /*01f0*/  IMAD.MOV.U32 R4, RZ, RZ, R12 ;  /* 0x000000ffff047224 */ /* 0x000fe400078e000c */
[----:B------:R-:W-:-:S06]  /*0200*/  IMAD.HI.U32 R3, R3, R11, R2 ;  /* 0x0000000b03037227 */ /* 0x000fcc00078e0002 */
[----:B------:R-:W-:-:S04]  /*0210*/  IMAD.HI.U32 R11, R3, R4, RZ ;  /* 0x00000004030b7227 */ /* 0x000fc800078e00ff */
[----:B------:R-:W-:-:S05]  /*0220*/  IMAD R0, R11, R0, R4 ;  /* 0x000000000b007224 */ /* 0x000fca00078e0204 */
[----:B------:R-:W-:-:S13]  /*0230*/  ISETP.GT.U32.AND P2, PT, R5, R0, PT ;  /* 0x000000000500720c */ /* 0x000fda0003f44070 */
[----:B------:R-:W-:Y:S02]  /*0240*/  @!P2 IMAD.IADD R0, R0, 0x1, -R5 ;  /* 0x000000010000a824 */ /* 0x000fe400078e0a05 */
[----:B------:R-:W-:Y:S01]  /*0250*/  @!P2 VIADD R11, R11, 0x1 ;  /* 0x000000010b0ba836 */ /* 0x000fe20000000000 */
[----:B------:R-:W-:Y:S02]  /*0260*/  ISETP.NE.AND P2, PT, R10, RZ, PT ;  /* 0x000000ff0a00720c */ /* 0x000fe40003f45270 */
[----:B------:R-:W-:Y:S02]  /*0270*/  ISETP.GE.U32.AND P1, PT, R0, R5, PT ;  /* 0x000000050000720c */ /* 0x000fe40003f26070 */
[----:B------:R-:W-:-:S04]  /*0280*/  LOP3.LUT R0, R10, R13, RZ, 0x3c, !PT ;  /* 0x0000000d0a007212 */ /* 0x000fc800078e3cff */
[----:B------:R-:W-:Y:S01]  /*0290*/  ISETP.GE.AND P3, PT, R0, RZ, PT ;  /* 0x000000ff0000720c */ /* 0x000fe20003f66270 */
[----:B------:R-:W-:-:S06]  /*02a0*/  IMAD.MOV.U32 R0, RZ, RZ, RZ ;  /* 0x000000ffff007224 */ /* 0x000fcc00078e00ff */
[----:B------:R-:W-:-:S06]  /*02b0*/  @P1 IADD3 R11, PT, PT, R11, 0x1, RZ ;  /* 0x000000010b0b1810 */ /* 0x000fcc0007ffe0ff */
[----:B------:R-:W-:Y:S01]  /*02c0*/  @!P3 IMAD.MOV R11, RZ, RZ, -R11 ;  /* 0x000000ffff0bb224 */ /* 0x000fe200078e0a0b */
[----:B------:R-:W-:-:S04]  /*02d0*/  @!P2 LOP3.LUT R11, RZ, R10, RZ, 0x33, !PT ;  /* 0x0000000aff0ba212 */ /* 0x000fc800078e33ff */
[----:B------:R-:W-:-:S13]  /*02e0*/  ISETP.GE.AND P1, PT, R11, RZ, PT ;  /* 0x000000ff0b00720c */ /* 0x000fda0003f26270 */
[----:B-1----:R-:W-:Y:S05]  /*02f0*/  @!P1 BRA `(.L_x_20) ;  /* 0x0000000400789947 */ /* 0x002fea0003800000 */
[----:B------:R-:W0:Y:S01]  /*0300*/  S2UR UR6, SR_CgaCtaId ;  /* 0x00000000000679c3 */ /* 0x000e220000008800 */
[----:B------:R-:W-:Y:S01]  /*0310*/  UMOV UR4, 0x400 ;  /* 0x0000040000047882 */ /* 0x000fe20000000000 */
[----:B------:R-:W-:Y:S01]  /*0320*/  HFMA2 R0, -RZ, RZ, 0, 0 ;  /* 0x00000000ff007431 */ /* 0x000fe200000001ff */
[----:B------:R-:W-:Y:S01]  /*0330*/  UIADD3 UR5, UPT, UPT, UR4, 0x1000, URZ ;  /* 0x0000100004057890 */ /* 0x000fe2000fffe0ff */
[----:B------:R-:W-:Y:S01]  /*0340*/  SEL R12, RZ, 0x5, P0 ;  /* 0x00000005ff0c7807 */ /* 0x000fe20000000000 */
[----:B------:R-:W-:Y:S01]  /*0350*/  IMAD.MOV.U32 R17, RZ, RZ, RZ ;  /* 0x000000ffff117224 */ /* 0x000fe200078e00ff */
[----:B------:R-:W-:Y:S01]  /*0360*/  LOP3.LUT R13, R10, 0x20, RZ, 0xc0, !PT ;  /* 0x000000200a0d7812 */ /* 0x000fe200078ec0ff */
[----:B0-----:R-:W-:Y:S02]  /*0370*/  ULEA UR4, UR6, UR4, 0x18 ;  /* 0x0000000406047291 */ /* 0x001fe4000f8ec0ff */
[----:B------:R-:W-:-:S04]  /*0380*/  ULEA UR5, UR6, UR5, 0x18 ;  /* 0x0000000506057291 */ /* 0x000fc8000f8ec0ff */
[----:B------:R-:W-:Y:S02]  /*0390*/  LEA R15, R7, UR4, 0x7 ;  /* 0x00000004070f7c11 */ /* 0x000fe4000f8e38ff */
[----:B------:R-:W-:-:S03]  /*03a0*/  LEA R14, R6, UR5, 0x2 ;  /* 0x00000005060e7c11 */ /* 0x000fc6000f8e10ff */
[----:B------:R-:W-:Y:S01]  /*03b0*/  IMAD R16, R6, 0x4, R15 ;  /* 0x0000000406107824 */ /* 0x000fe200078e020f */
[----:B------:R-:W-:-:S07]  /*03c0*/  LEA R18, R7, R14, 0x7 ;  /* 0x0000000e07127211 */ /* 0x000fce00078e38ff */
.L_x_23:
[----:B0-----:R-:W0:Y:S01]  /*03d0*/  LDC R20, c[0x0][0x39c] ;  /* 0x0000e700ff147b82 */ /* 0x001e220000000800 */
[----:B------:R-:W-:-:S05]  /*03e0*/  SHF.L.U32 R19, R17, R12, RZ ;  /* 0x0000000c11137219 */ /* 0x000fca00000006ff */
[C---:B------:R-:W-:Y:S02]  /*03f0*/  IMAD.IADD R23, R19.reuse, 0x1, R7 ;  /* 0x0000000113177824 */ /* 0x040fe400078e0207 */
[----:B------:R-:W-:-:S03]  /*0400*/  IMAD.IADD R21, R19, 0x1, R6 ;  /* 0x0000000113157824 */ /* 0x000fc600078e0206 */
[-C--:B0-----:R-:W-:Y:S02]  /*0410*/  ISETP.GE.AND P2, PT, R23, R20.reuse, PT ;  /* 0x000000141700720c */ /* 0x081fe40003f46270 */
[----:B------:R-:W-:-:S11]  /*0420*/  ISETP.GE.AND P1, PT, R21, R20, PT ;  /* 0x000000141500720c */ /* 0x000fd60003f26270 */
[----:B------:R-:W0:Y:S02]  /*0430*/  @!P2 LDC R22, c[0x0][0x3a0] ;  /* 0x0000e800ff16ab82 */ /* 0x000e240000000800 */
[----:B------:R-:W-:-:S06]  /*0440*/  @!P1 IMAD R21, R9, R20, R21 ;  /* 0x0000001409159224 */ /* 0x000fcc00078e0215 */
[----:B------:R-:W1:Y:S08]  /*0450*/  @!P1 LDC.64 R4, c[0x0][0x388] ;  /* 0x0000e200ff049b82 */ /* 0x000e700000000a00 */
[----:B------:R-:W2:Y:S01]  /*0460*/  @!P2 LDC.64 R2, c[0x0][0x390] ;  /* 0x0000e400ff02ab82 */ /* 0x000ea20000000a00 */
[----:B0-----:R-:W-:Y:S02]  /*0470*/  @!P2 IMAD R23, R23, R22, R8 ;  /* 0x000000161717a224 */ /* 0x001fe400078e0208 */
[----:B-1----:R-:W-:Y:S01]  /*0480*/  @!P1 IMAD.WIDE R4, R21, 0x4, R4 ;  /* 0x0000000415049825 */ /* 0x002fe200078e0204 */
[----:B------:R-:W-:-:S06]  /*0490*/  MOV R21, RZ ;  /* 0x000000ff00157202 */ /* 0x000fcc0000000f00 */
[----:B------:R-:W3:Y:S01]  /*04a0*/  @!P1 LDG.E R21, desc[UR8][R4.64] ;  /* 0x0000000804159981 */ /* 0x000ee2000c1e1900 */
[----:B--2---:R-:W-:Y:S01]  /*04b0*/  @!P2 IMAD.WIDE R2, R23, 0x4, R2 ;  /* 0x000000041702a825 */ /* 0x004fe200078e0202 */
[----:B------:R-:W-:-:S06]  /*04c0*/  CS2R R22, SRZ ;  /* 0x0000000000167805 */ /* 0x000fcc000001ff00 */
[----:B------:R-:W2:Y:S01]  /*04d0*/  @!P2 LDG.E R23, desc[UR8][R2.64] ;  /* 0x000000080217a981 */ /* 0x000ea2000c1e1900 */
[C---:B------:R-:W-:Y:S01]  /*04e0*/  ISETP.NE.AND P2, PT, R17.reuse, R11, PT ;  /* 0x0000000b1100720c */ /* 0x040fe20003f45270 */
[----:B------:R-:W-:Y:S02]  /*04f0*/  VIADD R17, R17, 0x1 ;  /* 0x0000000111117836 */ /* 0x000fe40000000000 */
[----:B---3--:R0:W-:Y:S04]  /*0500*/  STS [R16], R21 ;  /* 0x0000001510007388 */ /* 0x0081e80000000800 */
[----:B--2---:R0:W-:Y:S01]  /*0510*/  STS [R18], R23 ;  /* 0x0000001712007388 */ /* 0x0041e20000000800 */
[----:B------:R-:W-:Y:S06]  /*0520*/  BAR.SYNC.DEFER_BLOCKING 0x0 ;  /* 0x0000000000007b1d */ /* 0x000fec0000010000 */
[----:B------:R-:W-:Y:S05]  /*0530*/  @P0 BRA `(.L_x_21) ;  /* 0x0000000000c00947 */ /* 0x000fea0003800000 */
[----:B------:R-:W1:Y:S01]  /*0540*/  LDC R20, c[0x0][0x39c] ;  /* 0x0000e700ff147b82 */ /* 0x000e620000000800 */
[----:B------:R-:W-:-:S07]  /*0550*/  IMAD.MOV.U32 R2, RZ, RZ, RZ ;  /* 0x000000ffff027224 */ /* 0x000fce00078e00ff */
.L_x_22:
[----:B------:R-:W-:Y:S01]  /*0560*/  IADD3 R5, PT, PT, R19, R2, RZ ;  /* 0x0000000213057210 */ /* 0x000fe20007ffe0ff */
[----:B------:R-:W-:-:S03]  /*0570*/  IMAD R4, R2, 0x4, R15 ;  /* 0x0000000402047824 */ /* 0x000fc600078e020f */
[C---:B-1----:R-:W-:Y:S01]  /*0580*/  ISETP.GE.AND P1, PT, R5.reuse, R20, PT ;  /* 0x000000140500720c */ /* 0x042fe20003f26270 */
[C---:B------:R-:W-:Y:S01]  /*0590*/  VIADD R3, R5.reuse, 0x1 ;  /* 0x0000000105037836 */ /* 0x040fe20000000000 */
[C---:B------:R-:W-:Y:S01]  /*05a0*/  IADD3 R27, PT, PT, R5.reuse, 0x4, RZ ;  /* 0x00000004051b7810 */ /* 0x040fe20007ffe0ff */
[----:B------:R-:W-:-:S03]  /*05b0*/  VIADD R25, R5, 0x2 ;  /* 0x0000000205197836 */ /* 0x000fc60000000000 */
[----:B------:R-:W-:Y:S02]  /*05c0*/  ISETP.GE.AND P3, PT, R3, R20, PT ;  /* 0x000000140300720c */ /* 0x000fe40003f66270 */
[C---:B------:R-:W-:Y:S01]  /*05d0*/  LEA R3, R2.reuse, R14, 0x7 ;  /* 0x0000000e02037211 */ /* 0x040fe200078e38ff */
[----:B------:R-:W-:Y:S01]  /*05e0*/  VIADD R2, R2, 0x8 ;  /* 0x0000000802027836 */ /* 0x000fe20000000000 */
[-C--:B------:R-:W-:Y:S01]  /*05f0*/  ISETP.GE.AND P6, PT, R25, R20.reuse, PT ;  /* 0x000000141900720c */ /* 0x080fe20003fc6270 */
[----:B------:R-:W-:Y:S01]  /*0600*/  VIADD R25, R5, 0x3 ;  /* 0x0000000305197836 */ /* 0x000fe20000000000 */
[-C--:B------:R-:W-:Y:S01]  /*0610*/  ISETP.GE.AND P4, PT, R27, R20.reuse, PT ;  /* 0x000000141b00720c */ /* 0x080fe20003f86270 */
[----:B0-----:R-:W-:Y:S01]  /*0620*/  @!P1 LDS R21, [R4] ;  /* 0x0000000004159984 */ /* 0x001fe20000000800 */
[----:B------:R-:W-:Y:S02]  /*0630*/  VIADD R27, R5, 0x5 ;  /* 0x00000005051b7836 */ /* 0x000fe40000000000 */
[----:B------:R-:W-:Y:S01]  /*0640*/  ISETP.GE.AND P5, PT, R25, R20, PT ;  /* 0x000000141900720c */ /* 0x000fe20003fa6270 */
[----:B------:R-:W0:Y:S04]  /*0650*/  @!P1 LDS R22, [R3] ;  /* 0x0000000003169984 */ /* 0x000e280000000800 */
[----:B------:R-:W-:Y:S04]  /*0660*/  @!P3 LDS R24, [R4+0x4] ;  /* 0x000004000418b984 */ /* 0x000fe80000000800 */
[----:B------:R-:W1:Y:S04]  /*0670*/  @!P3 LDS R23, [R3+0x80] ;  /* 0x000080000317b984 */ /* 0x000e680000000800 */
[----:B------:R-:W-:Y:S01]  /*0680*/  @!P6 LDS R25, [R3+0x100] ;  /* 0x000100000319e984 */ /* 0x000fe20000000800 */
[----:B0-----:R-:W-:-:S03]  /*0690*/  @!P1 FFMA R0, R21, R22, R0 ;  /* 0x0000001615009223 */ /* 0x001fc60000000000 */
[----:B------:R-:W0:Y:S04]  /*06a0*/  @!P6 LDS R22, [R4+0x8] ;  /* 0x000008000416e984 */ /* 0x000e280000000800 */
[----:B------:R-:W-:Y:S01]  /*06b0*/  @!P5 LDS R21, [R4+0xc] ;  /* 0x00000c000415d984 */ /* 0x000fe20000000800 */
[----:B-1----:R-:W-:Y:S01]  /*06c0*/  @!P3 FFMA R0, R23, R24, R0 ;  /* 0x000000181700b223 */ /* 0x002fe20000000000 */
[----:B------:R-:W-:Y:S02]  /*06d0*/  ISETP.GE.AND P3, PT, R27, R20, PT ;  /* 0x000000141b00720c */ /* 0x000fe40003f66270 */
[----:B------:R-:W1:Y:S01]  /*06e0*/  @!P5 LDS R23, [R3+0x180] ;  /* 0x000180000317d984 */ /* 0x000e620000000800 */
[C---:B------:R-:W-:Y:S01]  /*06f0*/  VIADD R27, R5.reuse, 0x6 ;  /* 0x00000006051b7836 */ /* 0x040fe20000000000 */
[----:B------:R-:W-:-:S04]  /*0700*/  IADD3 R5, PT, PT, R5, 0x7, RZ ;  /* 0x0000000705057810 */ /* 0x000fc80007ffe0ff */
[----:B------:R-:W-:-:S13]  /*0710*/  ISETP.GE.AND P1, PT, R27, R20, PT ;  /* 0x000000141b00720c */ /* 0x000fda0003f26270 */
[----:B------:R-:W-:Y:S01]  /*0720*/  @!P1 LDS R24, [R4+0x18] ;  /* 0x0000180004189984 */ /* 0x000fe20000000800 */
[----:B0-----:R-:W-:Y:S01]  /*0730*/  @!P6 FFMA R0, R25, R22, R0 ;  /* 0x000000161900e223 */ /* 0x001fe20000000000 */
[----:B------:R-:W-:Y:S02]  /*0740*/  ISETP.GE.AND P6, PT, R5, R20, PT ;  /* 0x000000140500720c */ /* 0x000fe40003fc6270 */
[----:B------:R-:W-:Y:S04]  /*0750*/  @!P4 LDS R25, [R4+0x10] ;  /* 0x000010000419c984 */ /* 0x000fe80000000800 */
[----:B------:R-:W0:Y:S01]  /*0760*/  @!P4 LDS R5, [R3+0x200] ;  /* 0x000200000305c984 */ /* 0x000e220000000800 */
[----:B-1----:R-:W-:-:S03]  /*0770*/  @!P5 FFMA R0, R23, R21, R0 ;  /* 0x000000151700d223 */ /* 0x002fc60000000000 */
[----:B------:R-:W-:Y:S04]  /*0780*/  @!P3 LDS R22, [R4+0x14] ;  /* 0x000014000416b984 */ /* 0x000fe80000000800 */
[----:B------:R-:W1:Y:S04]  /*0790*/  @!P3 LDS R21, [R3+0x280] ;  /* 0x000280000315b984 */ /* 0x000e680000000800 */
[----:B------:R-:W2:Y:S04]  /*07a0*/  @!P1 LDS R23, [R3+0x300] ;  /* 0x0003000003179984 */ /* 0x000ea80000000800 */
[----:B------:R-:W-:Y:S04]  /*07b0*/  @!P6 LDS R26, [R4+0x1c] ;  /* 0x00001c00041ae984 */ /* 0x000fe80000000800 */
[----:B------:R-:W3:Y:S01]  /*07c0*/  @!P6 LDS R27, [R3+0x380] ;  /* 0x00038000031be984 */ /* 0x000ee20000000800 */
[----:B0-----:R-:W-:-:S04]  /*07d0*/  @!P4 FFMA R0, R25, R5, R0 ;  /* 0x000000051900c223 */ /* 0x001fc80000000000 */
[----:B-1----:R-:W-:Y:S01]  /*07e0*/  @!P3 FFMA R0, R21, R22, R0 ;  /* 0x000000161500b223 */ /* 0x002fe20000000000 */
[----:B------:R-:W-:-:S03]  /*07f0*/  ISETP.NE.AND P3, PT, R2, R13, PT ;  /* 0x0000000d0200720c */ /* 0x000fc60003f65270 */
[----:B--2---:R-:W-:-:S04]  /*0800*/  @!P1 FFMA R0, R23, R24, R0 ;  /* 0x0000001817009223 */ /* 0x004fc80000000000 */
[----:B---3--:R-:W-:-:S06]  /*0810*/  @!P6 FFMA R0, R27, R26, R0 ;  /* 0x0000001a1b00e223 */ /* 0x008fcc0000000000 */
[----:B------:R-:W-:Y:S05]  /*0820*/  @P3 BRA `(.L_x_22) ;  /* 0xfffffffc004c3947 */ /* 0x000fea000383ffff */
[----:B------:R-:W-:-:S07]  /*0830*/  IMAD.MOV.U32 R22, RZ, RZ, R13 ;  /* 0x000000ffff167224 */ /* 0x000fce00078e000d */
.L_x_21:
[----:B------:R-:W-:Y:S02]  /*0840*/  LOP3.LUT P1, RZ, R10, 0x1, RZ, 0xc0, !PT ;  /* 0x000000010aff7812 */ /* 0x000fe4000782c0ff */
[----:B------:R-:W-:-:S04]  /*0850*/  IADD3 R19, PT, PT, R19, R22, RZ ;  /* 0x0000001613137210 */ /* 0x000fc80007ffe0ff */
[----:B------:R-:W-:-:S13]  /*0860*/  ISETP.GE.OR P1, PT, R19, R20, !P1 ;  /* 0x000000141300720c */ /* 0x000fda0004f26670 */
[C---:B------:R-:W-:Y:S01]  /*0870*/  @!P1 LEA R4, R22.reuse, R14, 0x7 ;  /* 0x0000000e16049211 */ /* 0x040fe200078e38ff */
[----:B------:R-:W-:-:S05]  /*0880*/  @!P1 IMAD R2, R22, 0x4, R15 ;  /* 0x0000000416029824 */ /* 0x000fca00078e020f */
[----:B------:R-:W-:Y:S04]  /*0890*/  @!P1 LDS R3, [R2] ;  /* 0x0000000002039984 */ /* 0x000fe80000000800 */
[----:B------:R-:W1:Y:S02]  /*08a0*/  @!P1 LDS R4, [R4] ;  /* 0x0000000004049984 */ /* 0x000e640000000800 */
[----:B-1----:R-:W-:Y:S01]  /*08b0*/  @!P1 FFMA R0, R3, R4, R0 ;  /* 0x0000000403009223 */ /* 0x002fe20000000000 */
[----:B------:R-:W-:Y:S06]  /*08c0*/  BAR.SYNC.DEFER_BLOCKING 0x0 ;  /* 0x0000000000007b1d */ /* 0x000fec0000010000 */
[----:B------:R-:W-:Y:S05]  /*08d0*/  @P2 BRA `(.L_x_23) ;  /* 0xfffffff800bc2947 */ /* 0x000fea000383ffff */
.L_x_20:
[----:B------:R-:W1:Y:S01]  /*08e0*/  LDC.64 R2, c[0x0][0x380] ;  /* 0x0000e000ff027b82 */ /* 0x000e620000000a00 */
[----:B------:R-:W2:Y:S02]  /*08f0*/  LDCU UR4, c[0x0][0x3a0] ;  /* 0x00007400ff0477ac */ /* 0x000ea40008000800 */
[----:B--2---:R-:W-:-:S04]  /*0900*/  IMAD R9, R9, UR4, R8 ;  /* 0x0000000409097c24 */ /* 0x004fc8000f8e0208 */
[----:B-1----:R-:W-:-:S05]  /*0910*/  IMAD.WIDE R2, R9, 0x4, R2 ;  /* 0x0000000409027825 */ /* 0x002fca00078e0202 */
[----:B------:R-:W-:Y:S01]  /*0920*/  STG.E desc[UR8][R2.64], R0 ;  /* 0x0000000002007986 */ /* 0x000fe2000c101908 */
[----:B------:R-:W-:Y:S05]  /*0930*/  EXIT ;  /* 0x000000000000794d */ /* 0x000fea0003800000 */
.L_x_24:
        /* <DEDUP_REMOVED lines=12> */
.L_x_88:


//--------------------- .text._Z13transposeCudaPfS_ii --------------------------
	.section	.text._Z13transposeCudaPfS_ii,"ax",@progbits
	.align	128
        .global         _Z13transposeCudaPfS_ii
        .type           _Z13transposeCudaPfS_ii,@function
        .size           _Z13transposeCudaPfS_ii,(.L_x_89 - _Z13transposeCudaPfS_ii)
        .other          _Z13transposeCudaPfS_ii,@"STO_CUDA_ENTRY STV_DEFAULT"
_Z13transposeCudaPfS_ii:
.text._Z13transposeCudaPfS_ii:
[----:B------:R-:W-:Y:S01]  /*0000*/  LDC R1, c[0x0][0x37c] ;  /* 0x0000df00ff017b82 */ /* 0x000fe20000000800 */
[----:B------:R-:W0:Y:S01]  /*0010*/  S2R R9, SR_TID.Y ;  /* 0x0000000000097919 */ /* 0x000e220000002200 */
[----:B------:R-:W1:Y:S06]  /*0020*/  LDCU.64 UR6, c[0x0][0x390] ;  /* 0x00007200ff0677ac */ /* 0x000e6c0008000a00 */
[----:B------:R-:W2:Y:S01]  /*0030*/  LDC.64 R2, c[0x0][0x388] ;  /* 0x0000e200ff027b82 */ /* 0x000ea20000000a00 */
[----:B------:R-:W0:Y:S01]  /*0040*/  S2R R4, SR_CTAID.Y ;  /* 0x0000000000047919 */ /* 0x000e220000002600 */
[----:B------:R-:W3:Y:S01]  /*0050*/  LDCU.64 UR4, c[0x0][0x358] ;  /* 0x00006b00ff0477ac */ /* 0x000ee20008000a00 */
[----:B------:R-:W4:Y:S01]  /*0060*/  S2R R6, SR_CTAID.X ;  /* 0x0000000000067919 */ /* 0x000f220000002500 */
[----:B------:R-:W4:Y:S01]  /*0070*/  S2R R7, SR_TID.X ;  /* 0x0000000000077919 */ /* 0x000f220000002100 */
[----:B0-----:R-:W-:-:S05]  /*0080*/  IMAD R5, R4, 0x20, R9 ;  /* 0x0000002004057824 */ /* 0x001fca00078e0209 */
[----:B-1----:R-:W-:Y:S01]  /*0090*/  ISETP.GE.AND P0, PT, R5, UR6, PT ;  /* 0x0000000605007c0c */ /* 0x002fe2000bf06270 */
[----:B----4-:R-:W-:-:S04]  /*00a0*/  IMAD R0, R6, 0x20, R7 ;  /* 0x0000002006007824 */ /* 0x010fc800078e0207 */
[----:B------:R-:W-:Y:S01]  /*00b0*/  IMAD R5, R5, UR7, R0 ;  /* 0x0000000705057c24 */ /* 0x000fe2000f8e0200 */
[----:B------:R-:W-:-:S03]  /*00c0*/  ISETP.GE.OR P0, PT, R0, UR7, P0 ;  /* 0x0000000700007c0c */ /* 0x000fc60008706670 */
[----:B--2---:R-:W-:-:S10]  /*00d0*/  IMAD.WIDE R2, R5, 0x4, R2 ;  /* 0x0000000405027825 */ /* 0x004fd400078e0202 */
[----:B---3--:R-:W2:Y:S01]  /*00e0*/  @!P0 LDG.E R3, desc[UR4][R2.64] ;  /* 0x0000000402038981 */ /* 0x008ea2000c1e1900 */
[----:B------:R-:W-:Y:S01]  /*00f0*/  MOV R0, 0x400 ;  /* 0x0000040000007802 */ /* 0x000fe20000000f00 */
[----:B------:R-:W-:Y:S01]  /*0100*/  IMAD R6, R6, 0x20, R9 ;  /* 0x0000002006067824 */ /* 0x000fe200078e0209 */
[----:B------:R-:W0:Y:S02]  /*0110*/  S2R R5, SR_CgaCtaId ;  /* 0x0000000000057919 */ /* 0x000e240000008800 */
[----:B0-----:R-:W-:Y:S02]  /*0120*/  LEA R0, R5, R0, 0x18 ;  /* 0x0000000005007211 */ /* 0x001fe400078ec0ff */
[----:B------:R-:W-:-:S03]  /*0130*/  LEA R5, R4, R7, 0x5 ;  /* 0x0000000704057211 */ /* 0x000fc600078e28ff */
[--C-:B------:R-:W-:Y:S01]  /*0140*/  IMAD R4, R7, 0x84, R0.reuse ;  /* 0x0000008407047824 */ /* 0x100fe200078e0200 */
[----:B------:R-:W-:Y:S01]  /*0150*/  ISETP.GE.AND P1, PT, R5, UR6, PT ;  /* 0x0000000605007c0c */ /* 0x000fe2000bf26270 */
[C---:B------:R-:W-:Y:S02]  /*0160*/  IMAD R0, R9.reuse, 0x84, R0 ;  /* 0x0000008409007824 */ /* 0x040fe400078e0200 */
[C---:B------:R-:W-:Y:S01]  /*0170*/  IMAD R5, R6.reuse, UR6, R5 ;  /* 0x0000000606057c24 */ /* 0x040fe2000f8e0205 */
[----:B------:R-:W-:Y:S02]  /*0180*/  LEA R4, R9, R4, 0x2 ;  /* 0x0000000409047211 */ /* 0x000fe400078e10ff */
[----:B------:R-:W-:Y:S02]  /*0190*/  ISETP.GE.OR P1, PT, R6, UR7, P1 ;  /* 0x0000000706007c0c */ /* 0x000fe40008f26670 */
[----:B------:R-:W-:Y:S01]  /*01a0*/  LEA R0, R7, R0, 0x2 ;  /* 0x0000000007007211 */ /* 0x000fe200078e10ff */
[----:B--2---:R0:W-:Y:S01]  /*01b0*/  @!P0 STS [R4], R3 ;  /* 0x0000000304008388 */ /* 0x0041e20000000800 */
[----:B------:R-:W-:Y:S09]  /*01c0*/  BAR.SYNC.DEFER_BLOCKING 0x0 ;  /* 0x0000000000007b1d */ /* 0x000ff20000010000 */
[----:B------:R-:W-:Y:S05]  /*01d0*/  @P1 EXIT ;  /* 0x000000000000194d */ /* 0x000fea0003800000 */
[----:B------:R-:W1:Y:S01]  /*01e0*/  LDS R7, [R0] ;  /* 0x0000000000077984 */ /* 0x000e620000000800 */
[----:B0-----:R-:W0:Y:S02]  /*01f0*/  LDC.64 R2, c[0x0][0x380] ;  /* 0x0000e000ff027b82 */ /* 0x001e240000000a00 */
[----:B0-----:R-:W-:-:S05]  /*0200*/  IMAD.WIDE R2, R5, 0x4, R2 ;  /* 0x0000000405027825 */ /* 0x001fca00078e0202 */
[----:B-1----:R-:W-:Y:S01]  /*0210*/  STG.E desc[UR4][R2.64], R7 ;  /* 0x0000000702007986 */ /* 0x002fe2000c101904 */
[----:B------:R-:W-:Y:S05]  /*0220*/  EXIT ;  /* 0x000000000000794d */ /* 0x000fea0003800000 */
.L_x_25:
        /* <DEDUP_REMOVED lines=13> */
.L_x_89:


//--------------------- .text._Z14copyMatrixCudaPfS_ii --------------------------
	.section	.text._Z14copyMatrixCudaPfS_ii,"ax",@progbits
	.align	128
        .global         _Z14copyMatrixCudaPfS_ii
        .type           _Z14copyMatrixCudaPfS_ii,@function
        .size           _Z14copyMatrixCudaPfS_ii,(.L_x_90 - _Z14copyMatrixCudaPfS_ii)
        .other          _Z14copyMatrixCudaPfS_ii,@"STO_CUDA_ENTRY STV_DEFAULT"
_Z14copyMatrixCudaPfS_ii:
.text._Z14copyMatrixCudaPfS_ii:
        /* <DEDUP_REMOVED lines=26> */
[----:B--2---:R-:W-:-:S05]  /*01a0*/  IMAD.WIDE R4, R7, 0x4, R4 ;  /* 0x0000000407047825 */ /* 0x004fca00078e0204 */
[----:B---3--:R-:W-:Y:S01]  /*01b0*/  STG.E desc[UR4][R4.64], R3 ;  /* 0x0000000304007986 */ /* 0x008fe2000c101904 */
[----:B------:R-:W-:Y:S05]  /*01c0*/  EXIT ;  /* 0x000000000000794d */ /* 0x000fea0003800000 */
.L_x_26:
        /* <DEDUP_REMOVED lines=11> */
.L_x_90:


//--------------------- .text._Z11initMatCudaPffi --------------------------
	.section	.text._Z11initMatCudaPffi,"ax",@progbits
	.align	128
        .global         _Z11initMatCudaPffi
        .type           _Z11initMatCudaPffi,@function
        .size           _Z11initMatCudaPffi,(.L_x_91 - _Z11initMatCudaPffi)
        .other          _Z11initMatCudaPffi,@"STO_CUDA_ENTRY STV_DEFAULT"
_Z11initMatCudaPffi:
.text._Z11initMatCudaPffi:
        /* <DEDUP_REMOVED lines=22> */
[----:B------:R-:W1:Y:S01]  /*0160*/  LDC R7, c[0x0][0x388] ;  /* 0x0000e200ff077b82 */ /* 0x000e620000000800 */
[----:B0-----:R-:W-:-:S05]  /*0170*/  IMAD.WIDE R2, R5, 0x4, R2 ;  /* 0x0000000405027825 */ /* 0x001fca00078e0202 */
[----:B-1----:R-:W-:Y:S01]  /*0180*/  STG.E desc[UR4][R2.64], R7 ;  /* 0x0000000702007986 */ /* 0x002fe2000c101904 */
[----:B------:R-:W-:Y:S05]  /*0190*/  EXIT ;  /* 0x000000000000794d */ /* 0x000fea0003800000 */
.L_x_27:
        /* <DEDUP_REMOVED lines=14> */
.L_x_91:


//--------------------- .text._Z8printMatPfii     --------------------------
	.section	.text._Z8printMatPfii,"ax",@progbits
	.align	128
        .global         _Z8printMatPfii
        .type           _Z8printMatPfii,@function
        .size           _Z8printMatPfii,(.L_x_92 - _Z8printMatPfii)
        .other          _Z8printMatPfii,@"STO_CUDA_ENTRY STV_DEFAULT"
_Z8printMatPfii:
.text._Z8printMatPfii:
[----:B------:R-:W0:Y:S01]  /*0000*/  LDC R1, c[0x0][0x37c] ;  /* 0x0000df00ff017b82 */ /* 0x000e220000000800 */
[----:B------:R-:W-:Y:S01]  /*0010*/  MOV R0, 0x18 ;  /* 0x0000001800007802 */ /* 0x000fe20000000f00 */
[----:B------:R-:W1:Y:S01]  /*0020*/  LDCU UR4, c[0x0][0x2f8] ;  /* 0x00005f00ff0477ac */ /* 0x000e620008000800 */
[----:B0-----:R-:W-:Y:S01]  /*0030*/  VIADD R1, R1, 0xfffffff8 ;  /* 0xfffffff801017836 */ /* 0x001fe20000000000 */
[----:B------:R-:W-:-:S04]  /*0040*/  CS2R R6, SRZ ;  /* 0x0000000000067805 */ /* 0x000fc8000001ff00 */
[----:B------:R0:W2:Y:S01]  /*0050*/  LDC.64 R8, c[0x4][R0] ;  /* 0x0100000000087b82 */ /* 0x0000a20000000a00 */
[----:B------:R-:W3:Y:S01]  /*0060*/  LDCU.64 UR6, c[0x4][URZ] ;  /* 0x01000000ff0677ac */ /* 0x000ee20008000a00 */
[----:B------:R-:W4:Y:S01]  /*0070*/  LDCU UR5, c[0x0][0x2fc] ;  /* 0x00005f80ff0577ac */ /* 0x000f220008000800 */
[----:B-1----:R-:W-:Y:S01]  /*0080*/  IADD3 R18, P0, PT, R1, UR4, RZ ;  /* 0x0000000401127c10 */ /* 0x002fe2000ff1e0ff */
[----:B---3--:R-:W-:Y:S02]  /*0090*/  IMAD.U32 R4, RZ, RZ, UR6 ;  /* 0x00000006ff047e24 */ /* 0x008fe4000f8e00ff */
[----:B------:R-:W-:Y:S02]  /*00a0*/  IMAD.U32 R5, RZ, RZ, UR7 ;  /* 0x00000007ff057e24 */ /* 0x000fe4000f8e00ff */
[----:B0---4-:R-:W-:-:S08]  /*00b0*/  IMAD.X R2, RZ, RZ, UR5, P0 ;  /* 0x00000005ff027e24 */ /* 0x011fd000080e06ff */
[----:B------:R-:W-:-:S07]  /*00c0*/  LEPC R20, `(.L_x_28) ;  /* 0x000000001014794e */ /* 0x000fce0000000000 */
[----:B--2---:R-:W-:Y:S05]  /*00d0*/  CALL.ABS.NOINC R8 ;  /* 0x0000000008007343 */ /* 0x004fea0003c00000 */
.L_x_28:
[----:B------:R-:W0:Y:S02]  /*00e0*/  LDC R17, c[0x0][0x388] ;  /* 0x0000e200ff117b82 */ /* 0x000e240000000800 */
[----:B0-----:R-:W-:-:S13]  /*00f0*/  ISETP.GE.AND P0, PT, R17, 0x1, PT ;  /* 0x000000011100780c */ /* 0x001fda0003f06270 */
[----:B------:R-:W-:Y:S05]  /*0100*/  @!P0 BRA `(.L_x_29) ;  /* 0x0000002000d48947 */ /* 0x000fea0003800000 */
[----:B------:R-:W0:Y:S01]  /*0110*/  LDC R24, c[0x0][0x38c] ;  /* 0x0000e300ff187b82 */ /* 0x000e220000000800 */
[----:B------:R-:W-:Y:S01]  /*0120*/  BSSY.RECONVERGENT B8, `(.L_x_29) ;  /* 0x0000233000087945 */ /* 0x000fe20003800200 */
[----:B0-----:R-:W-:-:S13]  /*0130*/  ISETP.GE.AND P0, PT, R24, 0x1, PT ;  /* 0x000000011800780c */ /* 0x001fda0003f06270 */
[----:B------:R-:W-:Y:S05]  /*0140*/  @!P0 BRA `(.L_x_30) ;  /* 0x0000001c00dc8947 */ /* 0x000fea0003800000 */
[----:B------:R-:W0:Y:S01]  /*0150*/  LDC.64 R28, c[0x0][0x358] ;  /* 0x0000d600ff1c7b82 */ /* 0x000e220000000a00 */
[----:B------:R-:W-:Y:S01]  /*0160*/  BSSY.RECONVERGENT B7, `(.L_x_31) ;  /* 0x00001f4000077945 */ /* 0x000fe20003800200 */
[----:B------:R-:W-:Y:S01]  /*0170*/  LOP3.LUT R24, R24, 0x3, RZ, 0xc0, !PT ;  /* 0x0000000318187812 */ /* 0x000fe200078ec0ff */
[----:B------:R-:W-:-:S07]  /*0180*/  IMAD.MOV.U32 R25, RZ, RZ, RZ ;  /* 0x000000ffff197224 */ /* 0x000fce00078e00ff */
.L_x_68:
[----:B------:R-:W1:Y:S01]  /*0190*/  LDCU UR4, c[0x0][0x38c] ;  /* 0x00007180ff0477ac */ /* 0x000e620008000800 */
[----:B------:R-:W-:Y:S01]  /*01a0*/  IMAD.MOV.U32 R19, RZ, RZ, RZ ;  /* 0x000000ffff137224 */ /* 0x000fe200078e00ff */
[----:B-1----:R-:W-:Y:S02]  /*01b0*/  UISETP.GE.U32.AND UP0, UPT, UR4, 0x10, UPT ;  /* 0x000000100400788c */ /* 0x002fe4000bf06070 */
[----:B------:R-:W-:-:S07]  /*01c0*/  IMAD R26, R25, UR4, RZ ;  /* 0x00000004191a7c24 */ /* 0x000fce000f8e02ff */
[----:B------:R-:W-:Y:S05]  /*01d0*/  BRA.U !UP0, `(.L_x_32) ;  /* 0x0000000d088c7547 */ /* 0x000fea000b800000 */
[----:B------:R-:W1:Y:S01]  /*01e0*/  LDC.64 R4, c[0x0][0x380] ;  /* 0x0000e000ff047b82 */ /* 0x000e620000000a00 */
[----:B------:R-:W-:Y:S01]  /*01f0*/  ULOP3.LUT UR4, UR4, 0x7ffffff0, URZ, 0xc0, !UPT ;  /* 0x7ffffff004047892 */ /* 0x000fe2000f8ec0ff */
[----:B------:R-:W-:Y:S03]  /*0200*/  BSSY.RECONVERGENT B6, `(.L_x_32) ;  /* 0x00000e0000067945 */ /* 0x000fe60003800200 */
[----:B------:R-:W-:-:S06]  /*0210*/  UIADD3 UR4, UPT, UPT, -UR4, URZ, URZ ;  /* 0x000000ff04047290 */ /* 0x000fcc000fffe1ff */
[----:B------:R-:W-:Y:S02]  /*0220*/  IMAD.U32 R17, RZ, RZ, UR4 ;  /* 0x00000004ff117e24 */ /* 0x000fe4000f8e00ff */
[----:B-1----:R-:W-:-:S03]  /*0230*/  IMAD.WIDE.U32 R4, R26, 0x4, R4 ;  /* 0x000000041a047825 */ /* 0x002fc600078e0004 */
[----:B------:R-:W-:-:S05]  /*0240*/  IADD3 R22, P0, PT, R4, 0x20, RZ ;  /* 0x0000002004167810 */ /* 0x000fca0007f1e0ff */
[----:B------:R-:W-:-:S08]  /*0250*/  IMAD.X R23, RZ, RZ, R5, P0 ;  /* 0x000000ffff177224 */ /* 0x000fd000000e0605 */
.L_x_49:
[----:B0-----:R-:W-:Y:S01]  /*0260*/  R2UR UR4, R28 ;  /* 0x000000001c0472ca */ /* 0x001fe200000e0000 */
[----:B------:R-:W0:Y:S01]  /*0270*/  LDCU.64 UR6, c[0x4][0x8] ;  /* 0x01000100ff0677ac */ /* 0x000e220008000a00 */
[----:B------:R-:W-:-:S13]  /*0280*/  R2UR UR5, R29 ;  /* 0x000000001d0572ca */ /* 0x000fda00000e0000 */
[----:B------:R-:W2:Y:S01]  /*0290*/  LDG.E R0, desc[UR4][R22.64+-0x20] ;  /* 0xffffe00416007981 */ /* 0x000ea2000c1e1900 */
[----:B------:R-:W-:Y:S01]  /*02a0*/  MOV R8, 0x18 ;  /* 0x0000001800087802 */ /* 0x000fe20000000f00 */
[----:B------:R-:W1:Y:S01]  /*02b0*/  LDCU UR4, c[0x0][0x38c] ;  /* 0x00007180ff0477ac */ /* 0x000e620008000800 */
[----:B------:R-:W-:Y:S02]  /*02c0*/  IMAD.MOV.U32 R6, RZ, RZ, R18 ;  /* 0x000000ffff067224 */ /* 0x000fe400078e0012 */
[----:B0-----:R-:W-:Y:S02]  /*02d0*/  IMAD.U32 R4, RZ, RZ, UR6 ;  /* 0x00000006ff047e24 */ /* 0x001fe4000f8e00ff */
[----:B------:R-:W0:Y:S01]  /*02e0*/  LDC.64 R8, c[0x4][R8] ;  /* 0x0100000008087b82 */ /* 0x000e220000000a00 */
[----:B------:R-:W-:Y:S02]  /*02f0*/  IMAD.U32 R5, RZ, RZ, UR7 ;  /* 0x00000007ff057e24 */ /* 0x000fe4000f8e00ff */
[----:B------:R-:W-:Y:S01]  /*0300*/  IMAD.MOV.U32 R7, RZ, RZ, R2 ;  /* 0x000000ffff077224 */ /* 0x000fe200078e0002 */
[----:B-1----:R-:W-:-:S06]  /*0310*/  ULOP3.LUT UR4, UR4, 0x7ffffff0, URZ, 0xc0, !UPT ;  /* 0x7ffffff004047892 */ /* 0x002fcc000f8ec0ff */
[----:B------:R-:W-:Y:S01]  /*0320*/  IMAD.U32 R19, RZ, RZ, UR4 ;  /* 0x00000004ff137e24 */ /* 0x000fe2000f8e00ff */
[----:B--2---:R-:W1:Y:S02]  /*0330*/  F2F.F64.F32 R10, R0 ;  /* 0x00000000000a7310 */ /* 0x004e640000201800 */
[----:B01----:R1:W-:Y:S04]  /*0340*/  STL.64 [R1], R10 ;  /* 0x0000000a01007387 */ /* 0x0033e80000100a00 */
[----:B------:R-:W-:-:S07]  /*0350*/  LEPC R20, `(.L_x_33) ;  /* 0x000000001014794e */ /* 0x000fce0000000000 */
[----:B-1----:R-:W-:Y:S05]  /*0360*/  CALL.ABS.NOINC R8 ;  /* 0x0000000008007343 */ /* 0x002fea0003c00000 */
.L_x_33:
[----:B------:R-:W-:Y:S02]  /*0370*/  R2UR UR4, R28 ;  /* 0x000000001c0472ca */ /* 0x000fe400000e0000 */
[----:B------:R-:W-:-:S13]  /*0380*/  R2UR UR5, R29 ;  /* 0x000000001d0572ca */ /* 0x000fda00000e0000 */
[----:B------:R-:W2:Y:S01]  /*0390*/  LDG.E R0, desc[UR4][R22.64+-0x1c] ;  /* 0xffffe40416007981 */ /* 0x000ea2000c1e1900 */
[----:B------:R-:W-:Y:S01]  /*03a0*/  MOV R16, 0x18 ;  /* 0x0000001800107802 */ /* 0x000fe20000000f00 */
[----:B------:R-:W0:Y:S01]  /*03b0*/  LDCU.64 UR4, c[0x4][0x8] ;  /* 0x01000100ff0477ac */ /* 0x000e220008000a00 */
[----:B------:R-:W-:Y:S02]  /*03c0*/  IMAD.MOV.U32 R6, RZ, RZ, R18 ;  /* 0x000000ffff067224 */ /* 0x000fe400078e0012 */
[----:B------:R1:W3:Y:S01]  /*03d0*/  LDC.64 R8, c[0x4][R16] ;  /* 0x0100000010087b82 */ /* 0x0002e20000000a00 */
[----:B------:R-:W-:Y:S02]  /*03e0*/  IMAD.MOV.U32 R7, RZ, RZ, R2 ;  /* 0x000000ffff077224 */ /* 0x000fe400078e0002 */
[----:B0-----:R-:W-:Y:S02]  /*03f0*/  IMAD.U32 R4, RZ, RZ, UR4 ;  /* 0x00000004ff047e24 */ /* 0x001fe4000f8e00ff */
[----:B------:R-:W-:Y:S01]  /*0400*/  IMAD.U32 R5, RZ, RZ, UR5 ;  /* 0x00000005ff057e24 */ /* 0x000fe2000f8e00ff */
[----:B--2---:R-:W0:Y:S02]  /*0410*/  F2F.F64.F32 R10, R0 ;  /* 0x00000000000a7310 */ /* 0x004e240000201800 */
[----:B0--3--:R1:W-:Y:S04]  /*0420*/  STL.64 [R1], R10 ;  /* 0x0000000a01007387 */ /* 0x0093e80000100a00 */
[----:B------:R-:W-:-:S07]  /*0430*/  LEPC R20, `(.L_x_34) ;  /* 0x000000001014794e */ /* 0x000fce0000000000 */
[----:B-1----:R-:W-:Y:S05]  /*0440*/  CALL.ABS.NOINC R8 ;  /* 0x0000000008007343 */ /* 0x002fea0003c00000 */
.L_x_34:
[----:B------:R-:W-:Y:S02]  /*0450*/  R2UR UR4, R28 ;  /* 0x000000001c0472ca */ /* 0x000fe400000e0000 */
[----:B------:R-:W-:-:S13]  /*0460*/  R2UR UR5, R29 ;  /* 0x000000001d0572ca */ /* 0x000fda00000e0000 */
[----:B------:R-:W2:Y:S01]  /*0470*/  LDG.E R0, desc[UR4][R22.64+-0x18] ;  /* 0xffffe80416007981 */ /* 0x000ea2000c1e1900 */
[----:B------:R0:W1:Y:S01]  /*0480*/  LDC.64 R8, c[0x4][R16] ;  /* 0x0100000010087b82 */ /* 0x0000620000000a00 */
[----:B------:R-:W3:Y:S01]  /*0490*/  LDCU.64 UR4, c[0x4][0x8] ;  /* 0x01000100ff0477ac */ /* 0x000ee20008000a00 */
[----:B------:R-:W-:Y:S02]  /*04a0*/  IMAD.MOV.U32 R6, RZ, RZ, R18 ;  /* 0x000000ffff067224 */ /* 0x000fe400078e0012 */
[----:B------:R-:W-:Y:S02]  /*04b0*/  IMAD.MOV.U32 R7, RZ, RZ, R2 ;  /* 0x000000ffff077224 */ /* 0x000fe400078e0002 */
[----:B---3--:R-:W-:Y:S02]  /*04c0*/  IMAD.U32 R4, RZ, RZ, UR4 ;  /* 0x00000004ff047e24 */ /* 0x008fe4000f8e00ff */
[----:B------:R-:W-:Y:S01]  /*04d0*/  IMAD.U32 R5, RZ, RZ, UR5 ;  /* 0x00000005ff057e24 */ /* 0x000fe2000f8e00ff */
[----:B--2---:R-:W2:Y:S02]  /*04e0*/  F2F.F64.F32 R10, R0 ;  /* 0x00000000000a7310 */ /* 0x004ea40000201800 */
[----:B-12---:R0:W-:Y:S04]  /*04f0*/  STL.64 [R1], R10 ;  /* 0x0000000a01007387 */ /* 0x0061e80000100a00 */
[----:B------:R-:W-:-:S07]  /*0500*/  LEPC R20, `(.L_x_35) ;  /* 0x000000001014794e */ /* 0x000fce0000000000 */
[----:B0-----:R-:W-:Y:S05]  /*0510*/  CALL.ABS.NOINC R8 ;  /* 0x0000000008007343 */ /* 0x001fea0003c00000 */
.L_x_35:
[----:B------:R-:W-:Y:S02]  /*0520*/  R2UR UR4, R28 ;  /* 0x000000001c0472ca */ /* 0x000fe400000e0000 */
[----:B------:R-:W-:-:S13]  /*0530*/  R2UR UR5, R29 ;  /* 0x000000001d0572ca */ /* 0x000fda00000e0000 */
[----:B------:R-:W2:Y:S01]  /*0540*/  LDG.E R0, desc[UR4][R22.64+-0x14] ;  /* 0xffffec0416007981 */ /* 0x000ea2000c1e1900 */
[----:B------:R0:W1:Y:S01]  /*0550*/  LDC.64 R8, c[0x4][R16] ;  /* 0x0100000010087b82 */ /* 0x0000620000000a00 */
[----:B------:R-:W3:Y:S01]  /*0560*/  LDCU.64 UR4, c[0x4][0x8] ;  /* 0x01000100ff0477ac */ /* 0x000ee20008000a00 */
[----:B------:R-:W-:Y:S01]  /*0570*/  MOV R6, R18 ;  /* 0x0000001200067202 */ /* 0x000fe20000000f00 */
[----:B------:R-:W-:Y:S02]  /*0580*/  IMAD.MOV.U32 R7, RZ, RZ, R2 ;  /* 0x000000ffff077224 */ /* 0x000fe400078e0002 */
[----:B---3--:R-:W-:Y:S02]  /*0590*/  IMAD.U32 R4, RZ, RZ, UR4 ;  /* 0x00000004ff047e24 */ /* 0x008fe4000f8e00ff */
[----:B------:R-:W-:Y:S01]  /*05a0*/  IMAD.U32 R5, RZ, RZ, UR5 ;  /* 0x00000005ff057e24 */ /* 0x000fe2000f8e00ff */
[----:B--2---:R-:W2:Y:S02]  /*05b0*/  F2F.F64.F32 R10, R0 ;  /* 0x00000000000a7310 */ /* 0x004ea40000201800 */
[----:B-12---:R0:W-:Y:S04]  /*05c0*/  STL.64 [R1], R10 ;  /* 0x0000000a01007387 */ /* 0x0061e80000100a00 */
[----:B------:R-:W-:-:S07]  /*05d0*/  LEPC R20, `(.L_x_36) ;  /* 0x000000001014794e */ /* 0x000fce0000000000 */
[----:B0-----:R-:W-:Y:S05]  /*05e0*/  CALL.ABS.NOINC R8 ;  /* 0x0000000008007343 */ /* 0x001fea0003c00000 */
.L_x_36:
        /* <DEDUP_REMOVED lines=13> */
.L_x_37:
        /* <DEDUP_REMOVED lines=13> */
.L_x_38:
        /* <DEDUP_REMOVED lines=13> */
.L_x_39:
        /* <DEDUP_REMOVED lines=13> */
.L_x_40:
[----:B------:R-:W-:Y:S02]  /*0930*/  R2UR UR4, R28 ;  /* 0x000000001c0472ca */ /* 0x000fe400000e0000 */
[----:B------:R-:W-:-:S13]  /*0940*/  R2UR UR5, R29 ;  /* 0x000000001d0572ca */ /* 0x000fda00000e0000 */
[----:B------:R-:W2:Y:S01]  /*0950*/  LDG.E R0, desc[UR4][R22.64] ;  /* 0x0000000416007981 */ /* 0x000ea2000c1e1900 */
[----:B------:R0:W1:Y:S01]  /*0960*/  LDC.64 R8, c[0x4][R16] ;  /* 0x0100000010087b82 */ /* 0x0000620000000a00 */
[----:B------:R-:W3:Y:S01]  /*0970*/  LDCU.64 UR4, c[0x4][0x8] ;  /* 0x01000100ff0477ac */ /* 0x000ee20008000a00 */
[----:B------:R-:W-:Y:S01]  /*0980*/  IMAD.MOV.U32 R6, RZ, RZ, R18 ;  /* 0x000000ffff067224 */ /* 0x000fe200078e0012 */
[----:B------:R-:W-:Y:S01]  /*0990*/  MOV R7, R2 ;  /* 0x0000000200077202 */ /* 0x000fe20000000f00 */
[----:B---3--:R-:W-:Y:S02]  /*09a0*/  IMAD.U32 R4, RZ, RZ, UR4 ;  /* 0x00000004ff047e24 */ /* 0x008fe4000f8e00ff */
[----:B------:R-:W-:Y:S01]  /*09b0*/  IMAD.U32 R5, RZ, RZ, UR5 ;  /* 0x00000005ff057e24 */ /* 0x000fe2000f8e00ff */
[----:B--2---:R-:W2:Y:S02]  /*09c0*/  F2F.F64.F32 R10, R0 ;  /* 0x00000000000a7310 */ /* 0x004ea40000201800 */
[----:B-12---:R0:W-:Y:S04]  /*09d0*/  STL.64 [R1], R10 ;  /* 0x0000000a01007387 */ /* 0x0061e80000100a00 */
[----:B------:R-:W-:-:S07]  /*09e0*/  LEPC R20, `(.L_x_41) ;  /* 0x000000001014794e */ /* 0x000fce0000000000 */
[----:B0-----:R-:W-:Y:S05]  /*09f0*/  CALL.ABS.NOINC R8 ;  /* 0x0000000008007343 */ /* 0x001fea0003c00000 */
.L_x_41:
        /* <DEDUP_REMOVED lines=13> */
.L_x_42:
        /* <DEDUP_REMOVED lines=13> */
.L_x_43:
        /* <DEDUP_REMOVED lines=13> */
.L_x_44:
        /* <DEDUP_REMOVED lines=13> */
.L_x_45:
        /* <DEDUP_REMOVED lines=13> */
.L_x_46:
        /* <DEDUP_REMOVED lines=13> */
.L_x_47:
        /* <DEDUP_REMOVED lines=13> */
.L_x_48:
[----:B------:R-:W-:Y:S01]  /*0fb0*/  VIADD R17, R17, 0x10 ;  /* 0x0000001011117836 */ /* 0x000fe20000000000 */
[----:B------:R-:W-:-:S04]  /*0fc0*/  IADD3 R22, P1, PT, R22, 0x40, RZ ;  /* 0x0000004016167810 */ /* 0x000fc80007f3e0ff */
[----:B------:R-:W-:Y:S01]  /*0fd0*/  ISETP.NE.AND P0, PT, R17, RZ, PT ;  /* 0x000000ff1100720c */ /* 0x000fe20003f05270 */
[----:B------:R-:W-:-:S12]  /*0fe0*/  IMAD.X R23, RZ, RZ, R23, P1 ;  /* 0x000000ffff177224 */ /* 0x000fd800008e0617 */
[----:B------:R-:W-:Y:S05]  /*0ff0*/  @P0 BRA `(.L_x_49) ;  /* 0xfffffff000980947 */ /* 0x000fea000383ffff */
[----:B------:R-:W-:Y:S05]  /*1000*/  BSYNC.RECONVERGENT B6 ;  /* 0x0000000000067941 */ /* 0x000fea0003800200 */
.L_x_32:
[----:B------:R-:W1:Y:S02]  /*1010*/  LDCU UR4, c[0x0][0x38c] ;  /* 0x00007180ff0477ac */ /* 0x000e640008000800 */
[----:B-1----:R-:W-:-:S04]  /*1020*/  ULOP3.LUT UR4, UR4, 0xf, URZ, 0xc0, !UPT ;  /* 0x0000000f04047892 */ /* 0x002fc8000f8ec0ff */
[----:B------:R-:W-:-:S09]  /*1030*/  UISETP.NE.AND UP0, UPT, UR4, URZ, UPT ;  /* 0x000000ff0400728c */ /* 0x000fd2000bf05270 */
[----:B------:R-:W-:Y:S05]  /*1040*/  BRA.U !UP0, `(.L_x_50) ;  /* 0x0000000d08e47547 */ /* 0x000fea000b800000 */
[----:B------:R-:W1:Y:S01]  /*1050*/  LDCU UR5, c[0x0][0x2f8] ;  /* 0x00005f00ff0577ac */ /* 0x000e620008000800 */
[----:B------:R-:W-:-:S04]  /*1060*/  UIADD3 UR4, UPT, UPT, UR4, -0x1, URZ ;  /* 0xffffffff04047890 */ /* 0x000fc8000fffe0ff */
[----:B------:R-:W-:Y:S01]  /*1070*/  UISETP.GE.U32.AND UP0, UPT, UR4, 0x7, UPT ;  /* 0x000000070400788c */ /* 0x000fe2000bf06070 */
[----:B-1----:R-:W-:-:S08]  /*1080*/  VIADD R22, R18, -UR5 ;  /* 0x8000000512167c36 */ /* 0x002fd00008000000 */
[----:B------:R-:W-:Y:S05]  /*1090*/  BRA.U !UP0, `(.L_x_51) ;  /* 0x0000000508cc7547 */ /* 0x000fea000b800000 */
[----:B------:R-:W1:Y:S01]  /*10a0*/  LDC.64 R10, c[0x0][0x380] ;  /* 0x0000e000ff0a7b82 */ /* 0x000e620000000a00 */
[----:B0-----:R-:W-:Y:S01]  /*10b0*/  R2UR UR4, R28 ;  /* 0x000000001c0472ca */ /* 0x001fe200000e0000 */
[----:B------:R-:W-:Y:S01]  /*10c0*/  IMAD.IADD R3, R26, 0x1, R19 ;  /* 0x000000011a037824 */ /* 0x000fe200078e0213 */
[----:B------:R-:W-:-:S03]  /*10d0*/  R2UR UR5, R29 ;  /* 0x000000001d0572ca */ /* 0x000fc600000e0000 */
[----:B-1----:R-:W-:-:S10]  /*10e0*/  IMAD.WIDE.U32 R10, R3, 0x4, R10 ;  /* 0x00000004030a7825 */ /* 0x002fd400078e000a */
[----:B------:R-:W2:Y:S01]  /*10f0*/  LDG.E R10, desc[UR4][R10.64] ;  /* 0x000000040a0a7981 */ /* 0x000ea2000c1e1900 */
[----:B------:R-:W-:Y:S01]  /*1100*/  MOV R8, 0x18 ;  /* 0x0000001800087802 */ /* 0x000fe20000000f00 */
[----:B------:R-:W0:Y:S01]  /*1110*/  LDCU.64 UR4, c[0x4][0x8] ;  /* 0x01000100ff0477ac */ /* 0x000e220008000a00 */
[----:B------:R-:W-:Y:S02]  /*1120*/  IMAD.MOV.U32 R6, RZ, RZ, R18 ;  /* 0x000000ffff067224 */ /* 0x000fe400078e0012 */
[----:B------:R-:W-:Y:S02]  /*1130*/  IMAD.MOV.U32 R7, RZ, RZ, R2 ;  /* 0x000000ffff077224 */ /* 0x000fe400078e0002 */
[----:B------:R-:W1:Y:S01]  /*1140*/  LDC.64 R8, c[0x4][R8] ;  /* 0x0100000008087b82 */ /* 0x000e620000000a00 */
[----:B0-----:R-:W-:Y:S02]  /*1150*/  IMAD.U32 R4, RZ, RZ, UR4 ;  /* 0x00000004ff047e24 */ /* 0x001fe4000f8e00ff */
[----:B------:R-:W-:Y:S01]  /*1160*/  IMAD.U32 R5, RZ, RZ, UR5 ;  /* 0x00000005ff057e24 */ /* 0x000fe2000f8e00ff */
[----:B--2---:R-:W0:Y:S02]  /*1170*/  F2F.F64.F32 R12, R10 ;  /* 0x0000000a000c7310 */ /* 0x004e240000201800 */
[----:B01----:R0:W-:Y:S04]  /*1180*/  STL.64 [R22], R12 ;  /* 0x0000000c16007387 */ /* 0x0031e80000100a00 */
[----:B------:R-:W-:-:S07]  /*1190*/  LEPC R20, `(.L_x_52) ;  /* 0x000000001014794e */ /* 0x000fce0000000000 */
[----:B0-----:R-:W-:Y:S05]  /*11a0*/  CALL.ABS.NOINC R8 ;  /* 0x0000000008007343 */ /* 0x001fea0003c00000 */
.L_x_52:
[----:B------:R-:W0:Y:S01]  /*11b0*/  LDCU.64 UR4, c[0x0][0x380] ;  /* 0x00007000ff0477ac */ /* 0x000e220008000a00 */
[----:B------:R-:W-:Y:S02]  /*11c0*/  IADD3 R0, P0, PT, R26, R19, RZ ;  /* 0x000000131a007210 */ /* 0x000fe40007f1e0ff */
[----:B------:R-:W-:Y:S02]  /*11d0*/  R2UR UR6, R28 ;  /* 0x000000001c0672ca */ /* 0x000fe400000e0000 */
[----:B------:R-:W-:Y:S01]  /*11e0*/  R2UR UR7, R29 ;  /* 0x000000001d0772ca */ /* 0x000fe200000e0000 */
[----:B------:R-:W-:Y:S01]  /*11f0*/  IMAD.X R3, RZ, RZ, RZ, P0 ;  /* 0x000000ffff037224 */ /* 0x000fe200000e06ff */
[----:B0-----:R-:W-:-:S04]  /*1200*/  LEA R30, P0, R0, UR4, 0x2 ;  /* 0x00000004001e7c11 */ /* 0x001fc8000f8010ff */
[----:B------:R-:W-:Y:S01]  /*1210*/  LEA.HI.X R31, R0, UR5, R3, 0x2, P0 ;  /* 0x00000005001f7c11 */ /* 0x000fe200080f1403 */
[----:B------:R-:W0:Y:S06]  /*1220*/  LDCU.64 UR4, c[0x4][0x8] ;  /* 0x01000100ff0477ac */ /* 0x000e2c0008000a00 */
[----:B------:R-:W2:Y:S01]  /*1230*/  LDG.E R0, desc[UR6][R30.64+0x4] ;  /* 0x000004061e007981 */ /* 0x000ea2000c1e1900 */
[----:B------:R-:W-:Y:S01]  /*1240*/  MOV R16, 0x18 ;  /* 0x0000001800107802 */ /* 0x000fe20000000f00 */
[----:B------:R-:W-:Y:S01]  /*1250*/  IMAD.MOV.U32 R7, RZ, RZ, R2 ;  /* 0x000000ffff077224 */ /* 0x000fe200078e0002 */
[----:B------:R-:W-:-:S02]  /*1260*/  MOV R6, R18 ;  /* 0x0000001200067202 */ /* 0x000fc40000000f00 */
[----:B------:R1:W3:Y:S01]  /*1270*/  LDC.64 R8, c[0x4][R16] ;  /* 0x0100000010087b82 */ /* 0x0002e20000000a00 */
[----:B0-----:R-:W-:Y:S02]  /*1280*/  IMAD.U32 R4, RZ, RZ, UR4 ;  /* 0x00000004ff047e24 */ /* 0x001fe4000f8e00ff */
[----:B------:R-:W-:Y:S01]  /*1290*/  IMAD.U32 R5, RZ, RZ, UR5 ;  /* 0x00000005ff057e24 */ /* 0x000fe2000f8e00ff */
[----:B--2---:R-:W0:Y:S02]  /*12a0*/  F2F.F64.F32 R10, R0 ;  /* 0x00000000000a7310 */ /* 0x004e240000201800 */
[----:B0--3--:R1:W-:Y:S04]  /*12b0*/  STL.64 [R22], R10 ;  /* 0x0000000a16007387 */ /* 0x0093e80000100a00 */
[----:B------:R-:W-:-:S07]  /*12c0*/  LEPC R20, `(.L_x_53) ;  /* 0x000000001014794e */ /* 0x000fce0000000000 */
[----:B-1----:R-:W-:Y:S05]  /*12d0*/  CALL.ABS.NOINC R8 ;  /* 0x0000000008007343 */ /* 0x002fea0003c00000 */
.L_x_53:
        /* <DEDUP_REMOVED lines=13> */
.L_x_54:
        /* <DEDUP_REMOVED lines=13> */
.L_x_55:
        /* <DEDUP_REMOVED lines=13> */
.L_x_56:
        /* <DEDUP_REMOVED lines=13> */
.L_x_57:
        /* <DEDUP_REMOVED lines=13> */
.L_x_58:
[----:B------:R-:W-:Y:S02]  /*16f0*/  R2UR UR4, R28 ;  /* 0x000000001c0472ca */ /* 0x000fe400000e0000 */
[----:B------:R-:W-:-:S13]  /*1700*/  R2UR UR5, R29 ;  /* 0x000000001d0572ca */ /* 0x000fda00000e0000 */
[----:B------:R-:W2:Y:S01]  /*1710*/  LDG.E R30, desc[UR4][R30.64+0x1c] ;  /* 0x00001c041e1e7981 */ /* 0x000ea2000c1e1900 */
[----:B------:R-:W0:Y:S01]  /*1720*/  LDC.64 R16, c[0x4][R16] ;  /* 0x0100000010107b82 */ /* 0x000e220000000a00 */
[----:B------:R-:W1:Y:S01]  /*1730*/  LDCU.64 UR4, c[0x4][0x8] ;  /* 0x01000100ff0477ac */ /* 0x000e620008000a00 */
[----:B------:R-:W-:Y:S02]  /*1740*/  IMAD.MOV.U32 R6, RZ, RZ, R18 ;  /* 0x000000ffff067224 */ /* 0x000fe400078e0012 */
[----:B------:R-:W-:Y:S02]  /*1750*/  IMAD.MOV.U32 R7, RZ, RZ, R2 ;  /* 0x000000ffff077224 */ /* 0x000fe400078e0002 */
[----:B-1----:R-:W-:Y:S02]  /*1760*/  IMAD.U32 R4, RZ, RZ, UR4 ;  /* 0x00000004ff047e24 */ /* 0x002fe4000f8e00ff */
[----:B------:R-:W-:Y:S01]  /*1770*/  IMAD.U32 R5, RZ, RZ, UR5 ;  /* 0x00000005ff057e24 */ /* 0x000fe2000f8e00ff */
[----:B--2---:R-:W1:Y:S02]  /*1780*/  F2F.F64.F32 R8, R30 ;  /* 0x0000001e00087310 */ /* 0x004e640000201800 */
[----:B01----:R1:W-:Y:S04]  /*1790*/  STL.64 [R22], R8 ;  /* 0x0000000816007387 */ /* 0x0033e80000100a00 */
[----:B------:R-:W-:-:S07]  /*17a0*/  LEPC R20, `(.L_x_59) ;  /* 0x000000001014794e */ /* 0x000fce0000000000 */
[----:B-1----:R-:W-:Y:S05]  /*17b0*/  CALL.ABS.NOINC R16 ;  /* 0x0000000010007343 */ /* 0x002fea0003c00000 */
.L_x_59:
[----:B------:R-:W-:-:S07]  /*17c0*/  VIADD R19, R19, 0x8 ;  /* 0x0000000813137836 */ /* 0x000fce0000000000 */
.L_x_51:
[----:B------:R-:W1:Y:S02]  /*17d0*/  LDCU UR4, c[0x0][0x38c] ;  /* 0x00007180ff0477ac */ /* 0x000e640008000800 */
[----:B-1----:R-:W-:-:S04]  /*17e0*/  ULOP3.LUT UR4, UR4, 0x7, URZ, 0xc0, !UPT ;  /* 0x0000000704047892 */ /* 0x002fc8000f8ec0ff */
[----:B------:R-:W-:-:S09]  /*17f0*/  UISETP.NE.AND UP0, UPT, UR4, URZ, UPT ;  /* 0x000000ff0400728c */ /* 0x000fd2000bf05270 */
[----:B------:R-:W-:Y:S05]  /*1800*/  BRA.U !UP0, `(.L_x_50) ;  /* 0x0000000508f47547 */ /* 0x000fea000b800000 */
[----:B------:R-:W-:-:S04]  /*1810*/  UIADD3 UR4, UPT, UPT, UR4, -0x1, URZ ;  /* 0xffffffff04047890 */ /* 0x000fc8000fffe0ff */
[----:B------:R-:W-:-:S09]  /*1820*/  UISETP.GE.U32.AND UP0, UPT, UR4, 0x3, UPT ;  /* 0x000000030400788c */ /* 0x000fd2000bf06070 */
        /* <DEDUP_REMOVED lines=18> */
.L_x_61:
        /* <DEDUP_REMOVED lines=10> */
[----:B------:R-:W-:Y:S02]  /*19f0*/  IMAD.MOV.U32 R6, RZ, RZ, R18 ;  /* 0x000000ffff067224 */ /* 0x000fe400078e0012 */
[----:B------:R-:W-:Y:S01]  /*1a00*/  IMAD.MOV.U32 R7, RZ, RZ, R2 ;  /* 0x000000ffff077224 */ /* 0x000fe200078e0002 */
[----:B------:R1:W3:Y:S01]  /*1a10*/  LDC.64 R8, c[0x4][R23] ;  /* 0x0100000017087b82 */ /* 0x0002e20000000a00 */
[----:B0-----:R-:W-:-:S02]  /*1a20*/  IMAD.U32 R4, RZ, RZ, UR4 ;  /* 0x00000004ff047e24 */ /* 0x001fc4000f8e00ff */
[----:B------:R-:W-:Y:S01]  /*1a30*/  IMAD.U32 R5, RZ, RZ, UR5 ;  /* 0x00000005ff057e24 */ /* 0x000fe2000f8e00ff */
[----:B--2---:R-:W0:Y:S02]  /*1a40*/  F2F.F64.F32 R10, R0 ;  /* 0x00000000000a7310 */ /* 0x004e240000201800 */
[----:B0--3--:R1:W-:Y:S04]  /*1a50*/  STL.64 [R22], R10 ;  /* 0x0000000a16007387 */ /* 0x0093e80000100a00 */
[----:B------:R-:W-:-:S07]  /*1a60*/  LEPC R20, `(.L_x_62) ;  /* 0x000000001014794e */ /* 0x000fce0000000000 */
[----:B-1----:R-:W-:Y:S05]  /*1a70*/  CALL.ABS.NOINC R8 ;  /* 0x0000000008007343 */ /* 0x002fea0003c00000 */
.L_x_62:
        /* <DEDUP_REMOVED lines=13> */
.L_x_63:
        /* <DEDUP_REMOVED lines=13> */
.L_x_64:
[----:B------:R-:W-:-:S07]  /*1c20*/  VIADD R19, R19, 0x4 ;  /* 0x0000000413137836 */ /* 0x000fce0000000000 */
.L_x_60:
[----:B------:R-:W-:-:S13]  /*1c30*/  ISETP.NE.AND P0, PT, R24, RZ, PT ;  /* 0x000000ff1800720c */ /* 0x000fda0003f05270 */
[----:B------:R-:W-:Y:S05]  /*1c40*/  @!P0 BRA `(.L_x_50) ;  /* 0x0000000000e48947 */ /* 0x000fea0003800000 */
        /* <DEDUP_REMOVED lines=8> */
[----:B------:R-:W-:Y:S01]  /*1cd0*/  ISETP.NE.AND P0, PT, R24, 0x1, PT ;  /* 0x000000011800780c */ /* 0x000fe20003f05270 */
[----:B------:R-:W-:Y:S02]  /*1ce0*/  IMAD.MOV.U32 R6, RZ, RZ, R18 ;  /* 0x000000ffff067224 */ /* 0x000fe400078e0012 */
[----:B------:R-:W-:Y:S01]  /*1cf0*/  IMAD.MOV.U32 R7, RZ, RZ, R2 ;  /* 0x000000ffff077224 */ /* 0x000fe200078e0002 */
[----:B------:R-:W1:Y:S01]  /*1d00*/  LDC.64 R8, c[0x4][R8] ;  /* 0x0100000008087b82 */ /* 0x000e620000000a00 */
[----:B------:R-:W-:Y:S01]  /*1d10*/  P2R R0, PR, RZ, 0x1 ;  /* 0x00000001ff007803 */ /* 0x000fe20000000000 */
[----:B0-----:R-:W-:Y:S02]  /*1d20*/  IMAD.U32 R4, RZ, RZ, UR4 ;  /* 0x00000004ff047e24 */ /* 0x001fe4000f8e00ff */
[----:B------:R-:W-:Y:S01]  /*1d30*/  IMAD.U32 R5, RZ, RZ, UR5 ;  /* 0x00000005ff057e24 */ /* 0x000fe2000f8e00ff */
[----:B--2---:R-:W0:Y:S02]  /*1d40*/  F2F.F64.F32 R12, R10 ;  /* 0x0000000a000c7310 */ /* 0x004e240000201800 */
[----:B01----:R0:W-:Y:S04]  /*1d50*/  STL.64 [R22], R12 ;  /* 0x0000000c16007387 */ /* 0x0031e80000100a00 */
[----:B------:R-:W-:-:S07]  /*1d60*/  LEPC R20, `(.L_x_65) ;  /* 0x000000001014794e */ /* 0x000fce0000000000 */
[----:B0-----:R-:W-:Y:S05]  /*1d70*/  CALL.ABS.NOINC R8 ;  /* 0x0000000008007343 */ /* 0x001fea0003c00000 */
.L_x_65:
[----:B------:R-:W-:-:S13]  /*1d80*/  ISETP.NE.AND P6, PT, R24, 0x1, PT ;  /* 0x000000011800780c */ /* 0x000fda0003fc5270 */
[----:B------:R-:W-:Y:S05]  /*1d90*/  @!P6 BRA `(.L_x_50) ;  /* 0x000000000090e947 */ /* 0x000fea0003800000 */
        /* <DEDUP_REMOVED lines=11> */
[----:B------:R-:W-:Y:S01]  /*1e50*/  ISETP.NE.AND P0, PT, R24, 0x2, PT ;  /* 0x000000021800780c */ /* 0x000fe20003f05270 */
[----:B------:R-:W-:Y:S01]  /*1e60*/  IMAD.MOV.U32 R7, RZ, RZ, R2 ;  /* 0x000000ffff077224 */ /* 0x000fe200078e0002 */
[----:B------:R1:W3:Y:S01]  /*1e70*/  LDC.64 R8, c[0x4][R19] ;  /* 0x0100000013087b82 */ /* 0x0002e20000000a00 */
[----:B0-----:R-:W-:-:S02]  /*1e80*/  IMAD.U32 R4, RZ, RZ, UR4 ;  /* 0x00000004ff047e24 */ /* 0x001fc4000f8e00ff */
[----:B------:R-:W-:Y:S01]  /*1e90*/  IMAD.U32 R5, RZ, RZ, UR5 ;  /* 0x00000005ff057e24 */ /* 0x000fe2000f8e00ff */
[----:B--2---:R0:W2:Y:S02]  /*1ea0*/  F2F.F64.F32 R10, R0 ;  /* 0x00000000000a7310 */ /* 0x0040a40000201800 */
[----:B0-----:R-:W-:Y:S01]  /*1eb0*/  P2R R0, PR, RZ, 0x1 ;  /* 0x00000001ff007803 */ /* 0x001fe20000000000 */
[----:B--23--:R1:W-:Y:S06]  /*1ec0*/  STL.64 [R22], R10 ;  /* 0x0000000a16007387 */ /* 0x00c3ec0000100a00 */
[----:B------:R-:W-:-:S07]  /*1ed0*/  LEPC R20, `(.L_x_66) ;  /* 0x000000001014794e */ /* 0x000fce0000000000 */
[----:B-1----:R-:W-:Y:S05]  /*1ee0*/  CALL.ABS.NOINC R8 ;  /* 0x0000000008007343 */ /* 0x002fea0003c00000 */
.L_x_66:
[----:B------:R-:W-:-:S13]  /*1ef0*/  ISETP.NE.AND P6, PT, R24, 0x2, PT ;  /* 0x000000021800780c */ /* 0x000fda0003fc5270 */
[----:B------:R-:W-:Y:S05]  /*1f00*/  @!P6 BRA `(.L_x_50) ;  /* 0x000000000034e947 */ /* 0x000fea0003800000 */
        /* <DEDUP_REMOVED lines=13> */
.L_x_50:
[----:B------:R-:W-:Y:S01]  /*1fe0*/  MOV R0, 0x18 ;  /* 0x0000001800007802 */ /* 0x000fe20000000f00 */
[----:B------:R-:W1:Y:S01]  /*1ff0*/  LDCU.64 UR4, c[0x4][0x10] ;  /* 0x01000200ff0477ac */ /* 0x000e620008000a00 */
[----:B------:R-:W-:Y:S02]  /*2000*/  CS2R R6, SRZ ;  /* 0x0000000000067805 */ /* 0x000fe4000001ff00 */
[----:B------:R2:W3:Y:S01]  /*2010*/  LDC.64 R8, c[0x4][R0] ;  /* 0x0100000000087b82 */ /* 0x0004e20000000a00 */
[----:B-1----:R-:W-:Y:S01]  /*2020*/  MOV R4, UR4 ;  /* 0x0000000400047c02 */ /* 0x002fe20008000f00 */
[----:B--2---:R-:W-:-:S07]  /*2030*/  IMAD.U32 R5, RZ, RZ, UR5 ;  /* 0x00000005ff057e24 */ /* 0x004fce000f8e00ff */
[----:B------:R-:W-:-:S07]  /*2040*/  LEPC R20, `(.L_x_67) ;  /* 0x000000001014794e */ /* 0x000fce0000000000 */
[----:B0--3--:R-:W-:Y:S05]  /*2050*/  CALL.ABS.NOINC R8 ;  /* 0x0000000008007343 */ /* 0x009fea0003c00000 */
.L_x_67:
[----:B------:R-:W0:Y:S01]  /*2060*/  LDCU UR4, c[0x0][0x388] ;  /* 0x00007100ff0477ac */ /* 0x000e220008000800 */
[----:B------:R-:W-:-:S05]  /*2070*/  VIADD R25, R25, 0x1 ;  /* 0x0000000119197836 */ /* 0x000fca0000000000 */
[----:B0-----:R-:W-:-:S13]  /*2080*/  ISETP.NE.AND P0, PT, R25, UR4, PT ;  /* 0x0000000419007c0c */ /* 0x001fda000bf05270 */
[----:B------:R-:W-:Y:S05]  /*2090*/  @P0 BRA `(.L_x_68) ;  /* 0xffffffe0003c0947 */ /* 0x000fea000383ffff */
[----:B------:R-:W-:Y:S05]  /*20a0*/  BSYNC.RECONVERGENT B7 ;  /* 0x0000000000077941 */ /* 0x000fea0003800200 */
.L_x_31:
[----:B------:R-:W-:Y:S05]  /*20b0*/  BRA `(.L_x_69) ;  /* 0x0000000000e47947 */ /* 0x000fea0003800000 */
.L_x_30:
[C---:B------:R-:W-:Y:S02]  /*20c0*/  ISETP.GE.U32.AND P0, PT, R17.reuse, 0x4, PT ;  /* 0x000000041100780c */ /* 0x040fe40003f06070 */
[----:B------:R-:W-:-:S11]  /*20d0*/  LOP3.LUT R18, R17, 0x3, RZ, 0xc0, !PT ;  /* 0x0000000311127812 */ /* 0x000fd600078ec0ff */
[----:B------:R-:W-:Y:S05]  /*20e0*/  @!P0 BRA `(.L_x_70) ;  /* 0x0000000000988947 */ /* 0x000fea0003800000 */
[----:B------:R-:W-:Y:S01]  /*20f0*/  BSSY.RECONVERGENT B6, `(.L_x_70) ;  /* 0x0000025000067945 */ /* 0x000fe20003800200 */
[----:B------:R-:W-:Y:S01]  /*2100*/  LOP3.LUT R17, R17, 0x7ffffffc, RZ, 0xc0, !PT ;  /* 0x7ffffffc11117812 */ /* 0x000fe200078ec0ff */
[----:B------:R-:W-:-:S07]  /*2110*/  IMAD.MOV.U32 R16, RZ, RZ, RZ ;  /* 0x000000ffff107224 */ /* 0x000fce00078e00ff */
.L_x_75:
[----:B------:R-:W-:Y:S01]  /*2120*/  MOV R2, 0x18 ;  /* 0x0000001800027802 */ /* 0x000fe20000000f00 */
[----:B------:R-:W0:Y:S01]  /*2130*/  LDCU.64 UR4, c[0x4][0x10] ;  /* 0x01000200ff0477ac */ /* 0x000e220008000a00 */
[----:B------:R-:W-:Y:S01]  /*2140*/  VIADD R16, R16, 0x4 ;  /* 0x0000000410107836 */ /* 0x000fe20000000000 */
[----:B------:R-:W-:Y:S01]  /*2150*/  CS2R R6, SRZ ;  /* 0x0000000000067805 */ /* 0x000fe2000001ff00 */
[----:B------:R1:W2:Y:S03]  /*2160*/  LDC.64 R8, c[0x4][R2] ;  /* 0x0100000002087b82 */ /* 0x0002a60000000a00 */
[----:B------:R-:W-:-:S04]  /*2170*/  ISETP.NE.AND P0, PT, R16, R17, PT ;  /* 0x000000111000720c */ /* 0x000fc80003f05270 */
[----:B------:R-:W-:Y:S01]  /*2180*/  P2R R19, PR, RZ, 0x1 ;  /* 0x00000001ff137803 */ /* 0x000fe20000000000 */
[----:B0-----:R-:W-:Y:S02]  /*2190*/  IMAD.U32 R4, RZ, RZ, UR4 ;  /* 0x00000004ff047e24 */ /* 0x001fe4000f8e00ff */
[----:B-1----:R-:W-:-:S07]  /*21a0*/  IMAD.U32 R5, RZ, RZ, UR5 ;  /* 0x00000005ff057e24 */ /* 0x002fce000f8e00ff */
[----:B------:R-:W-:-:S07]  /*21b0*/  LEPC R20, `(.L_x_71) ;  /* 0x000000001014794e */ /* 0x000fce0000000000 */
[----:B--2---:R-:W-:Y:S05]  /*21c0*/  CALL.ABS.NOINC R8 ;  /* 0x0000000008007343 */ /* 0x004fea0003c00000 */
.L_x_71:
[----:B------:R0:W1:Y:S01]  /*21d0*/  LDC.64 R8, c[0x4][R2] ;  /* 0x0100000002087b82 */ /* 0x0000620000000a00 */
[----:B------:R-:W2:Y:S01]  /*21e0*/  LDCU.64 UR4, c[0x4][0x10] ;  /* 0x01000200ff0477ac */ /* 0x000ea20008000a00 */
[----:B------:R-:W-:Y:S01]  /*21f0*/  CS2R R6, SRZ ;  /* 0x0000000000067805 */ /* 0x000fe2000001ff00 */
[----:B--2---:R-:W-:Y:S02]  /*2200*/  IMAD.U32 R4, RZ, RZ, UR4 ;  /* 0x00000004ff047e24 */ /* 0x004fe4000f8e00ff */
[----:B0-----:R-:W-:-:S07]  /*2210*/  IMAD.U32 R5, RZ, RZ, UR5 ;  /* 0x00000005ff057e24 */ /* 0x001fce000f8e00ff */
[----:B------:R-:W-:-:S07]  /*2220*/  LEPC R20, `(.L_x_72) ;  /* 0x000000001014794e */ /* 0x000fce0000000000 */
[----:B-1----:R-:W-:Y:S05]  /*2230*/  CALL.ABS.NOINC R8 ;  /* 0x0000000008007343 */ /* 0x002fea0003c00000 */
.L_x_72:
[----:B------:R0:W1:Y:S01]  /*2240*/  LDC.64 R8, c[0x4][R2] ;  /* 0x0100000002087b82 */ /* 0x0000620000000a00 */
[----:B------:R-:W2:Y:S01]  /*2250*/  LDCU.64 UR4, c[0x4][0x10] ;  /* 0x01000200ff0477ac */ /* 0x000ea20008000a00 */
[----:B------:R-:W-:Y:S01]  /*2260*/  CS2R R6, SRZ ;  /* 0x0000000000067805 */ /* 0x000fe2000001ff00 */
[----:B--2---:R-:W-:Y:S02]  /*2270*/  IMAD.U32 R4, RZ, RZ, UR4 ;  /* 0x00000004ff047e24 */ /* 0x004fe4000f8e00ff */
[----:B0-----:R-:W-:-:S07]  /*2280*/  IMAD.U32 R5, RZ, RZ, UR5 ;  /* 0x00000005ff057e24 */ /* 0x001fce000f8e00ff */
[----:B------:R-:W-:-:S07]  /*2290*/  LEPC R20, `(.L_x_73) ;  /* 0x000000001014794e */ /* 0x000fce0000000000 */
[----:B-1----:R-:W-:Y:S05]  /*22a0*/  CALL.ABS.NOINC R8 ;  /* 0x0000000008007343 */ /* 0x002fea0003c00000 */
.L_x_73:
[----:B------:R-:W0:Y:S01]  /*22b0*/  LDC.64 R2, c[0x4][R2] ;  /* 0x0100000002027b82 */ /* 0x000e220000000a00 */
[----:B------:R-:W1:Y:S01]  /*22c0*/  LDCU.64 UR4, c[0x4][0x10] ;  /* 0x01000200ff0477ac */ /* 0x000e620008000a00 */
[----:B------:R-:W-:Y:S01]  /*22d0*/  CS2R R6, SRZ ;  /* 0x0000000000067805 */ /* 0x000fe2000001ff00 */
[----:B-1----:R-:W-:Y:S02]  /*22e0*/  IMAD.U32 R4, RZ, RZ, UR4 ;  /* 0x00000004ff047e24 */ /* 0x002fe4000f8e00ff */
[----:B------:R-:W-:-:S07]  /*22f0*/  IMAD.U32 R5, RZ, RZ, UR5 ;  /* 0x00000005ff057e24 */ /* 0x000fce000f8e00ff */
[----:B------:R-:W-:-:S07]  /*2300*/  LEPC R20, `(.L_x_74) ;  /* 0x000000001014794e */ /* 0x000fce0000000000 */
[----:B0-----:R-:W-:Y:S05]  /*2310*/  CALL.ABS.NOINC R2 ;  /* 0x0000000002007343 */ /* 0x001fea0003c00000 */
.L_x_74:
[----:B------:R-:W-:-:S13]  /*2320*/  ISETP.NE.AND P6, PT, R19, RZ, PT ;  /* 0x000000ff1300720c */ /* 0x000fda0003fc5270 */
[----:B------:R-:W-:Y:S05]  /*2330*/  @P6 BRA `(.L_x_75) ;  /* 0xfffffffc00786947 */ /* 0x000fea000383ffff */
[----:B------:R-:W-:Y:S05]  /*2340*/  BSYNC.RECONVERGENT B6 ;  /* 0x0000000000067941 */ /* 0x000fea0003800200 */
.L_x_70:
[----:B------:R-:W-:-:S13]  /*2350*/  ISETP.NE.AND P0, PT, R18, RZ, PT ;  /* 0x000000ff1200720c */ /* 0x000fda0003f05270 */
[----:B------:R-:W-:Y:S05]  /*2360*/  @!P0 BRA `(.L_x_69) ;  /* 0x0000000000388947 */ /* 0x000fea0003800000 */
[----:B------:R-:W-:-:S07]  /*2370*/  IMAD.MOV.U32 R17, RZ, RZ, RZ ;  /* 0x000000ffff117224 */ /* 0x000fce00078e00ff */
.L_x_77:
[----:B------:R-:W0:Y:S01]  /*2380*/  LDCU.64 UR4, c[0x4][0x10] ;  /* 0x01000200ff0477ac */ /* 0x000e220008000a00 */
[----:B------:R-:W-:Y:S01]  /*2390*/  VIADD R17, R17, 0x1 ;  /* 0x0000000111117836 */ /* 0x000fe20000000000 */
[----:B------:R-:W-:Y:S02]  /*23a0*/  MOV R0, 0x18 ;  /* 0x0000001800007802 */ /* 0x000fe40000000f00 */
[----:B------:R-:W-:Y:S02]  /*23b0*/  CS2R R6, SRZ ;  /* 0x0000000000067805 */ /* 0x000fe4000001ff00 */
[----:B------:R-:W-:Y:S01]  /*23c0*/  ISETP.NE.AND P0, PT, R17, R18, PT ;  /* 0x000000121100720c */ /* 0x000fe20003f05270 */
[----:B------:R1:W2:Y:S03]  /*23d0*/  LDC.64 R2, c[0x4][R0] ;  /* 0x0100000000027b82 */ /* 0x0002a60000000a00 */
[----:B-1----:R-:W-:Y:S01]  /*23e0*/  P2R R0, PR, RZ, 0x1 ;  /* 0x00000001ff007803 */ /* 0x002fe20000000000 */
[----:B0-----:R-:W-:-:S02]  /*23f0*/  IMAD.U32 R4, RZ, RZ, UR4 ;  /* 0x00000004ff047e24 */ /* 0x001fc4000f8e00ff */
[----:B------:R-:W-:-:S07]  /*2400*/  IMAD.U32 R5, RZ, RZ, UR5 ;  /* 0x00000005ff057e24 */ /* 0x000fce000f8e00ff */
[----:B------:R-:W-:-:S07]  /*2410*/  LEPC R20, `(.L_x_76) ;  /* 0x000000001014794e */ /* 0x000fce0000000000 */
[----:B--2---:R-:W-:Y:S05]  /*2420*/  CALL.ABS.NOINC R2 ;  /* 0x0000000002007343 */ /* 0x004fea0003c00000 */
.L_x_76:
[----:B------:R-:W-:-:S13]  /*2430*/  ISETP.NE.AND P6, PT, R17, R18, PT ;  /* 0x000000121100720c */ /* 0x000fda0003fc5270 */
[----:B------:R-:W-:Y:S05]  /*2440*/  @P6 BRA `(.L_x_77) ;  /* 0xfffffffc00cc6947 */ /* 0x000fea000383ffff */
.L_x_69:
[----:B------:R-:W-:Y:S05]  /*2450*/  BSYNC.RECONVERGENT B8 ;  /* 0x0000000000087941 */ /* 0x000fea0003800200 */
.L_x_29:
[----:B------:R-:W-:Y:S01]  /*2460*/  MOV R0, 0x18 ;  /* 0x0000001800007802 */ /* 0x000fe20000000f00 */
[----:B------:R-:W0:Y:S01]  /*2470*/  LDCU.64 UR4, c[0x4][0x10] ;  /* 0x01000200ff0477ac */ /* 0x000e220008000a00 */
[----:B------:R-:W-:Y:S02]  /*2480*/  CS2R R6, SRZ ;  /* 0x0000000000067805 */ /* 0x000fe4000001ff00 */
[----:B------:R1:W2:Y:S01]  /*2490*/  LDC.64 R2, c[0x4][R0] ;  /* 0x0100000000027b82 */ /* 0x0002a20000000a00 */
[----:B0-----:R-:W-:Y:S02]  /*24a0*/  IMAD.U32 R4, RZ, RZ, UR4 ;  /* 0x00000004ff047e24 */ /* 0x001fe4000f8e00ff */
[----:B-1----:R-:W-:-:S07]  /*24b0*/  IMAD.U32 R5, RZ, RZ, UR5 ;  /* 0x00000005ff057e24 */ /* 0x002fce000f8e00ff */
[----:B------:R-:W-:-:S07]  /*24c0*/  LEPC R20, `(.L_x_78) ;  /* 0x000000001014794e */ /* 0x000fce0000000000 */
[----:B--2---:R-:W-:Y:S05]  /*24d0*/  CALL.ABS.NOINC R2 ;  /* 0x0000000002007343 */ /* 0x004fea0003c00000 */
.L_x_78:
[----:B------:R-:W-:Y:S05]  /*24e0*/  EXIT ;  /* 0x000000000000794d */ /* 0x000fea0003800000 */
.L_x_79:
        /* <DEDUP_REMOVED lines=9> */
.L_x_92:


//--------------------- .nv.global.init           --------------------------
	.section	.nv.global.init,"aw",@progbits
.nv.global.init:
	.type		$str$2,@object
	.size		$str$2,($str$1 - $str$2)
$str$2:
        /*0000*/ 	.byte	0x0a, 0x00
	.type		$str$1,@object
	.size		$str$1,($str - $str$1)
$str$1:
        /*0002*/ 	.byte	0x25, 0x66, 0x20, 0x00
	.type		$str,@object
	.size		$str,(.L_0 - $str)
$str:
        /*0006*/ 	.byte	0x70, 0x72, 0x69, 0x6e, 0x74, 0x69, 0x6e, 0x67, 0x20, 0x6d, 0x61, 0x74, 0x0a, 0x00
.L_0:


//--------------------- .nv.shared.reserved.0     --------------------------
	.section	.nv.shared.reserved.0,"aw",@nobits
	.weak		__nv_reservedSMEM_offset_0_alias
	.size		__nv_reservedSMEM_offset_0_alias, 0, 64
	.other		__nv_reservedSMEM_offset_0_alias,@"STO_CUDA_RESERVED_SHARED STV_DEFAULT"
__nv_reservedSMEM_offset_0_alias:
	.zero		0
	.zero		64


//--------------------- .nv.shared._Z18matrixMultiplyCudaPfS_S_iii --------------------------
	.section	.nv.shared._Z18matrixMultiplyCudaPfS_S_iii,"aw",@nobits
	.sectionflags	@""
	.align	4
.nv.shared._Z18matrixMultiplyCudaPfS_S_iii:
	.zero		9216


//--------------------- .nv.shared._Z13transposeCudaPfS_ii --------------------------
	.section	.nv.shared._Z13transposeCudaPfS_ii,"aw",@nobits
	.sectionflags	@""
	.align	4
.nv.shared._Z13transposeCudaPfS_ii:
	.zero		5248


//--------------------- .nv.constant0._Z8updYCudaPfS_S_S_i --------------------------
	.section	.nv.constant0._Z8updYCudaPfS_S_S_i,"a",@progbits
	.sectionflags	@""
	.align	4
.nv.constant0._Z8updYCudaPfS_S_S_i:
	.zero		932


//--------------------- .nv.constant0._Z11compareCudaPfS_Pii --------------------------
	.section	.nv.constant0._Z11compareCudaPfS_Pii,"a",@progbits
	.sectionflags	@""
	.align	4
.nv.constant0._Z11compareCudaPfS_Pii:
	.zero		924


//--------------------- .nv.constant0._Z15diagonalAddCudaPfS_i --------------------------
	.section	.nv.constant0._Z15diagonalAddCudaPfS_i,"a",@progbits
	.sectionflags	@""
	.align	4
.nv.constant0._Z15diagonalAddCudaPfS_i:
	.zero		916


//--------------------- .nv.constant0._Z13matrixNegCudaPfS_ii --------------------------
	.section	.nv.constant0._Z13matrixNegCudaPfS_ii,"a",@progbits
	.sectionflags	@""
	.align	4
.nv.constant0._Z13matrixNegCudaPfS_ii:
	.zero		920


//--------------------- .nv.constant0._Z13matrixPosCudaPfS_ii --------------------------
	.section	.nv.constant0._Z13matrixPosCudaPfS_ii,"a",@progbits
	.sectionflags	@""
	.align	4
.nv.constant0._Z13matrixPosCudaPfS_ii:
	.zero		920


//--------------------- .nv.constant0._Z16negateMatrixCudaPfii --------------------------
	.section	.nv.constant0._Z16negateMatrixCudaPfii,"a",@progbits
	.sectionflags	@""
	.align	4
.nv.constant0._Z16negateMatrixCudaPfii:
	.zero		912


//--------------------- .nv.constant0._Z13matrixAddCudaPfS_fii --------------------------
	.section	.nv.constant0._Z13matrixAddCudaPfS_fii,"a",@progbits
	.sectionflags	@""
	.align	4
.nv.constant0._Z13matrixAddCudaPfS_fii:
	.zero		924


//--------------------- .nv.constant0._Z18matrixMultiplyCudaPfS_S_iii --------------------------
	.section	.nv.constant0._Z18matrixMultiplyCudaPfS_S_iii,"a",@progbits
	.sectionflags	@""
	.align	4
.nv.constant0._Z18matrixMultiplyCudaPfS_S_iii:
	.zero		932


//--------------------- .nv.constant0._Z13transposeCudaPfS_ii --------------------------
	.section	.nv.constant0._Z13transposeCudaPfS_ii,"a",@progbits
	.sectionflags	@""
	.align	4
.nv.constant0._Z13transposeCudaPfS_ii:
	.zero		920


//--------------------- .nv.constant0._Z14copyMatrixCudaPfS_ii --------------------------
	.section	.nv.constant0._Z14copyMatrixCudaPfS_ii,"a",@progbits
	.sectionflags	@""
	.align	4
.nv.constant0._Z14copyMatrixCudaPfS_ii:
	.zero		920


//--------------------- .nv.constant0._Z11initMatCudaPffi --------------------------
	.section	.nv.constant0._Z11initMatCudaPffi,"a",@progbits
	.sectionflags	@""
	.align	4
.nv.constant0._Z11initMatCudaPffi:
	.zero		912


//--------------------- .nv.constant0._Z8printMatPfii --------------------------
	.section	.nv.constant0._Z8printMatPfii,"a",@progbits
	.sectionflags	@""
	.align	4
.nv.constant0._Z8printMatPfii:
	.zero		912


//--------------------- SYMBOLS --------------------------

	.type		.nv.reservedSmem.offset0,@object
	.size		.nv.reservedSmem.offset0,0x4
	.type		.nv.reservedSmem.cap,@object
	.size		.nv.reservedSmem.cap,0x4
	.type		vprintf,@function
